//
// Generated by NVIDIA NVVM Compiler
//
// Compiler Build ID: CL-36424714
// Cuda compilation tools, release 13.0, V13.0.88
// Based on NVVM 20.0.0
//

.version 9.0
.target sm_100
.address_size 64

	// .globl	_Z20flashAttentionKernelPfS_S_S_iii
.extern .shared .align 16 .b8 shared_mem[];

.visible .entry _Z20flashAttentionKernelPfS_S_S_iii(
	.param .u64 .ptr .align 1 _Z20flashAttentionKernelPfS_S_S_iii_param_0,
	.param .u64 .ptr .align 1 _Z20flashAttentionKernelPfS_S_S_iii_param_1,
	.param .u64 .ptr .align 1 _Z20flashAttentionKernelPfS_S_S_iii_param_2,
	.param .u64 .ptr .align 1 _Z20flashAttentionKernelPfS_S_S_iii_param_3,
	.param .u32 _Z20flashAttentionKernelPfS_S_S_iii_param_4,
	.param .u32 _Z20flashAttentionKernelPfS_S_S_iii_param_5,
	.param .u32 _Z20flashAttentionKernelPfS_S_S_iii_param_6
)
{
	.local .align 16 .b8 	__local_depot0[256];
	.reg .b64 	%SP;
	.reg .b64 	%SPL;
	.reg .pred 	%p<85>;
	.reg .b32 	%r<298>;
	.reg .b32 	%f<638>;
	.reg .b64 	%rd<69>;

	mov.u64 	%SPL, __local_depot0;
	ld.param.u64 	%rd16, [_Z20flashAttentionKernelPfS_S_S_iii_param_0];
	ld.param.u64 	%rd15, [_Z20flashAttentionKernelPfS_S_S_iii_param_2];
	ld.param.u64 	%rd17, [_Z20flashAttentionKernelPfS_S_S_iii_param_3];
	ld.param.u32 	%r114, [_Z20flashAttentionKernelPfS_S_S_iii_param_4];
	ld.param.u32 	%r115, [_Z20flashAttentionKernelPfS_S_S_iii_param_5];
	ld.param.u32 	%r116, [_Z20flashAttentionKernelPfS_S_S_iii_param_6];
	cvta.to.global.u64 	%rd1, %rd16;
	cvta.to.global.u64 	%rd2, %rd17;
	add.u64 	%rd3, %SPL, 0;
	mul.lo.s32 	%r1, %r116, %r115;
	mov.u32 	%r117, %ctaid.x;
	mov.u32 	%r2, %tid.x;
	mad.lo.s32 	%r3, %r116, %r117, %r2;
	setp.ge.s32 	%p1, %r3, %r114;
	@%p1 bra 	$L__BB0_124;
	setp.lt.s32 	%p2, %r115, 1;
	@%p2 bra 	$L__BB0_26;
	add.s32 	%r4, %r115, -1;
	and.b32  	%r5, %r115, 15;
	setp.lt.u32 	%p3, %r4, 15;
	mov.b32 	%r260, 0;
	@%p3 bra 	$L__BB0_5;
	and.b32  	%r260, %r115, 2147483632;
	mov.b32 	%r265, 0;
$L__BB0_4:
	.pragma "nounroll";
	mul.wide.u32 	%rd19, %r265, 4;
	add.s64 	%rd20, %rd3, %rd19;
	mov.f32 	%f85, 0f00000000;
	st.local.v4.f32 	[%rd20], {%f85, %f85, %f85, %f85};
	st.local.v4.f32 	[%rd20+16], {%f85, %f85, %f85, %f85};
	st.local.v4.f32 	[%rd20+32], {%f85, %f85, %f85, %f85};
	st.local.v4.f32 	[%rd20+48], {%f85, %f85, %f85, %f85};
	add.s32 	%r265, %r265, 16;
	setp.eq.s32 	%p4, %r265, %r260;
	@%p4 bra 	$L__BB0_5;
	bra.uni 	$L__BB0_4;
$L__BB0_5:
	setp.eq.s32 	%p5, %r5, 0;
	@%p5 bra 	$L__BB0_14;
	and.b32  	%r8, %r115, 7;
	setp.lt.u32 	%p6, %r5, 8;
	@%p6 bra 	$L__BB0_8;
	mul.wide.u32 	%rd21, %r260, 4;
	add.s64 	%rd22, %rd3, %rd21;
	mov.b32 	%r120, 0;
	st.local.u32 	[%rd22], %r120;
	st.local.u32 	[%rd22+4], %r120;
	st.local.u32 	[%rd22+8], %r120;
	st.local.u32 	[%rd22+12], %r120;
	st.local.u32 	[%rd22+16], %r120;
	st.local.u32 	[%rd22+20], %r120;
	st.local.u32 	[%rd22+24], %r120;
	st.local.u32 	[%rd22+28], %r120;
	add.s32 	%r260, %r260, 8;
$L__BB0_8:
	setp.eq.s32 	%p7, %r8, 0;
	@%p7 bra 	$L__BB0_14;
	and.b32  	%r11, %r115, 3;
	setp.lt.u32 	%p8, %r8, 4;
	@%p8 bra 	$L__BB0_11;
	mul.wide.u32 	%rd23, %r260, 4;
	add.s64 	%rd24, %rd3, %rd23;
	mov.b32 	%r121, 0;
	st.local.u32 	[%rd24], %r121;
	st.local.u32 	[%rd24+4], %r121;
	st.local.u32 	[%rd24+8], %r121;
	st.local.u32 	[%rd24+12], %r121;
	add.s32 	%r260, %r260, 4;
$L__BB0_11:
	setp.eq.s32 	%p9, %r11, 0;
	@%p9 bra 	$L__BB0_14;
	mov.b32 	%r264, 0;
$L__BB0_13:
	.pragma "nounroll";
	mul.wide.u32 	%rd25, %r260, 4;
	add.s64 	%rd26, %rd3, %rd25;
	mov.b32 	%r123, 0;
	st.local.u32 	[%rd26], %r123;
	add.s32 	%r260, %r260, 1;
	add.s32 	%r264, %r264, 1;
	setp.ne.s32 	%p10, %r264, %r11;
	@%p10 bra 	$L__BB0_13;
$L__BB0_14:
	setp.lt.u32 	%p11, %r4, 15;
	mul.lo.s32 	%r18, %r3, %r115;
	mul.lo.s32 	%r19, %r115, %r2;
	mov.b32 	%r267, 0;
	@%p11 bra 	$L__BB0_17;
	and.b32  	%r267, %r115, 2147483632;
	mov.b32 	%r266, 0;
$L__BB0_16:
	.pragma "nounroll";
	add.s32 	%r126, %r266, %r18;
	mul.wide.s32 	%rd27, %r126, 4;
	add.s64 	%rd28, %rd1, %rd27;
	ld.global.f32 	%f86, [%rd28];
	add.s32 	%r127, %r266, %r19;
	shl.b32 	%r128, %r127, 2;
	mov.u32 	%r129, shared_mem;
	add.s32 	%r130, %r129, %r128;
	st.shared.f32 	[%r130], %f86;
	ld.global.f32 	%f87, [%rd28+4];
	st.shared.f32 	[%r130+4], %f87;
	ld.global.f32 	%f88, [%rd28+8];
	st.shared.f32 	[%r130+8], %f88;
	ld.global.f32 	%f89, [%rd28+12];
	st.shared.f32 	[%r130+12], %f89;
	ld.global.f32 	%f90, [%rd28+16];
	st.shared.f32 	[%r130+16], %f90;
	ld.global.f32 	%f91, [%rd28+20];
	st.shared.f32 	[%r130+20], %f91;
	ld.global.f32 	%f92, [%rd28+24];
	st.shared.f32 	[%r130+24], %f92;
	ld.global.f32 	%f93, [%rd28+28];
	st.shared.f32 	[%r130+28], %f93;
	ld.global.f32 	%f94, [%rd28+32];
	st.shared.f32 	[%r130+32], %f94;
	ld.global.f32 	%f95, [%rd28+36];
	st.shared.f32 	[%r130+36], %f95;
	ld.global.f32 	%f96, [%rd28+40];
	st.shared.f32 	[%r130+40], %f96;
	ld.global.f32 	%f97, [%rd28+44];
	st.shared.f32 	[%r130+44], %f97;
	ld.global.f32 	%f98, [%rd28+48];
	st.shared.f32 	[%r130+48], %f98;
	ld.global.f32 	%f99, [%rd28+52];
	st.shared.f32 	[%r130+52], %f99;
	ld.global.f32 	%f100, [%rd28+56];
	st.shared.f32 	[%r130+56], %f100;
	ld.global.f32 	%f101, [%rd28+60];
	st.shared.f32 	[%r130+60], %f101;
	add.s32 	%r266, %r266, 16;
	setp.ne.s32 	%p12, %r266, %r267;
	@%p12 bra 	$L__BB0_16;
$L__BB0_17:
	setp.eq.s32 	%p13, %r5, 0;
	@%p13 bra 	$L__BB0_26;
	and.b32  	%r26, %r115, 7;
	setp.lt.u32 	%p14, %r5, 8;
	@%p14 bra 	$L__BB0_20;
	add.s32 	%r131, %r267, %r18;
	mul.wide.s32 	%rd29, %r131, 4;
	add.s64 	%rd30, %rd1, %rd29;
	ld.global.f32 	%f102, [%rd30];
	add.s32 	%r132, %r267, %r19;
	shl.b32 	%r133, %r132, 2;
	mov.u32 	%r134, shared_mem;
	add.s32 	%r135, %r134, %r133;
	st.shared.f32 	[%r135], %f102;
	ld.global.f32 	%f103, [%rd30+4];
	st.shared.f32 	[%r135+4], %f103;
	ld.global.f32 	%f104, [%rd30+8];
	st.shared.f32 	[%r135+8], %f104;
	ld.global.f32 	%f105, [%rd30+12];
	st.shared.f32 	[%r135+12], %f105;
	ld.global.f32 	%f106, [%rd30+16];
	st.shared.f32 	[%r135+16], %f106;
	ld.global.f32 	%f107, [%rd30+20];
	st.shared.f32 	[%r135+20], %f107;
	ld.global.f32 	%f108, [%rd30+24];
	st.shared.f32 	[%r135+24], %f108;
	ld.global.f32 	%f109, [%rd30+28];
	st.shared.f32 	[%r135+28], %f109;
	add.s32 	%r267, %r267, 8;
$L__BB0_20:
	setp.eq.s32 	%p15, %r26, 0;
	@%p15 bra 	$L__BB0_26;
	and.b32  	%r29, %r115, 3;
	setp.lt.u32 	%p16, %r26, 4;
	@%p16 bra 	$L__BB0_23;
	add.s32 	%r136, %r267, %r18;
	mul.wide.s32 	%rd31, %r136, 4;
	add.s64 	%rd32, %rd1, %rd31;
	ld.global.f32 	%f110, [%rd32];
	add.s32 	%r137, %r267, %r19;
	shl.b32 	%r138, %r137, 2;
	mov.u32 	%r139, shared_mem;
	add.s32 	%r140, %r139, %r138;
	st.shared.f32 	[%r140], %f110;
	ld.global.f32 	%f111, [%rd32+4];
	st.shared.f32 	[%r140+4], %f111;
	ld.global.f32 	%f112, [%rd32+8];
	st.shared.f32 	[%r140+8], %f112;
	ld.global.f32 	%f113, [%rd32+12];
	st.shared.f32 	[%r140+12], %f113;
	add.s32 	%r267, %r267, 4;
$L__BB0_23:
	setp.eq.s32 	%p17, %r29, 0;
	@%p17 bra 	$L__BB0_26;
	mov.b32 	%r271, 0;
	mov.u32 	%r145, shared_mem;
$L__BB0_25:
	.pragma "nounroll";
	add.s32 	%r142, %r267, %r18;
	mul.wide.s32 	%rd33, %r142, 4;
	add.s64 	%rd34, %rd1, %rd33;
	ld.global.f32 	%f114, [%rd34];
	add.s32 	%r143, %r267, %r19;
	shl.b32 	%r144, %r143, 2;
	add.s32 	%r146, %r145, %r144;
	st.shared.f32 	[%r146], %f114;
	add.s32 	%r267, %r267, 1;
	add.s32 	%r271, %r271, 1;
	setp.ne.s32 	%p18, %r271, %r29;
	@%p18 bra 	$L__BB0_25;
$L__BB0_26:
	bar.sync 	0;
	setp.lt.s32 	%p19, %r114, 1;
	mov.f32 	%f614, 0f00000000;
	@%p19 bra 	$L__BB0_111;
	shl.b32 	%r148, %r1, 2;
	mov.u32 	%r149, shared_mem;
	add.s32 	%r36, %r149, %r148;
	add.s32 	%r37, %r36, %r148;
	mul.lo.s32 	%r38, %r115, %r2;
	cvt.rn.f32.s32 	%f1, %r115;
	mad.lo.s32 	%r39, %r116, %r2, %r1;
	add.s32 	%r40, %r115, -1;
	and.b32  	%r41, %r115, 7;
	add.s32 	%r42, %r41, -1;
	and.b32  	%r43, %r115, 3;
	and.b32  	%r44, %r115, 15;
	and.b32  	%r45, %r116, 3;
	and.b32  	%r46, %r116, -4;
	and.b32  	%r47, %r115, 2147483640;
	and.b32  	%r48, %r115, 1;
	and.b32  	%r49, %r115, 2147483632;
	neg.s32 	%r50, %r46;
	shl.b32 	%r150, %r2, 2;
	mad.lo.s32 	%r151, %r115, 12, %r150;
	mad.lo.s32 	%r152, %r116, %r151, %r149;
	add.s32 	%r51, %r152, 8;
	cvta.to.global.u64 	%rd4, %rd15;
	mov.f32 	%f602, 0fFF800000;
	mov.f32 	%f614, 0f00000000;
	mov.b32 	%r272, 0;
$L__BB0_28:
	setp.ge.s32 	%p20, %r2, %r1;
	@%p20 bra 	$L__BB0_34;
	mov.u32 	%r273, %r2;
$L__BB0_30:
	div.s32 	%r153, %r273, %r115;
	add.s32 	%r54, %r153, %r272;
	setp.ge.s32 	%p21, %r54, %r114;
	@%p21 bra 	$L__BB0_32;
	ld.param.u64 	%rd66, [_Z20flashAttentionKernelPfS_S_S_iii_param_1];
	rem.s32 	%r157, %r273, %r115;
	mad.lo.s32 	%r158, %r54, %r115, %r157;
	cvta.to.global.u64 	%rd35, %rd66;
	mul.wide.s32 	%rd36, %r158, 4;
	add.s64 	%rd37, %rd35, %rd36;
	ld.global.f32 	%f119, [%rd37];
	shl.b32 	%r159, %r273, 2;
	add.s32 	%r160, %r36, %r159;
	st.shared.f32 	[%r160], %f119;
	add.s64 	%rd38, %rd4, %rd36;
	ld.global.f32 	%f596, [%rd38];
	bra.uni 	$L__BB0_33;
$L__BB0_32:
	shl.b32 	%r154, %r273, 2;
	add.s32 	%r155, %r36, %r154;
	mov.b32 	%r156, 0;
	st.shared.u32 	[%r155], %r156;
	mov.f32 	%f596, 0f00000000;
$L__BB0_33:
	shl.b32 	%r161, %r273, 2;
	add.s32 	%r162, %r37, %r161;
	st.shared.f32 	[%r162], %f596;
	mov.u32 	%r163, %ntid.x;
	add.s32 	%r273, %r273, %r163;
	setp.lt.s32 	%p22, %r273, %r1;
	@%p22 bra 	$L__BB0_30;
$L__BB0_34:
	setp.ge.s32 	%p23, %r2, %r116;
	bar.sync 	0;
	@%p23 bra 	$L__BB0_110;
	setp.lt.s32 	%p24, %r115, 1;
	@%p24 bra 	$L__BB0_77;
	mov.b32 	%r274, 0;
$L__BB0_37:
	add.s32 	%r201, %r274, %r272;
	setp.lt.s32 	%p45, %r201, %r114;
	@%p45 bra 	$L__BB0_66;
$L__BB0_38:
	add.s32 	%r274, %r274, 1;
	setp.eq.s32 	%p72, %r274, %r116;
	@%p72 bra 	$L__BB0_110;
	bra.uni 	$L__BB0_37;
$L__BB0_39:
	sqrt.rn.f32 	%f356, %f1;
	div.rn.f32 	%f11, %f600, %f356;
	add.s32 	%r232, %r39, %r274;
	shl.b32 	%r233, %r232, 2;
	add.s32 	%r234, %r37, %r233;
	st.shared.f32 	[%r234], %f11;
	max.f32 	%f12, %f602, %f11;
	setp.eq.f32 	%p53, %f602, 0fFF800000;
	@%p53 bra 	$L__BB0_44;
	setp.lt.u32 	%p54, %r40, 15;
	sub.f32 	%f357, %f602, %f12;
	fma.rn.f32 	%f358, %f357, 0f3BBB989D, 0f3F000000;
	cvt.sat.f32.f32 	%f359, %f358;
	mov.f32 	%f360, 0f4B400001;
	mov.f32 	%f361, 0f437C0000;
	fma.rm.f32 	%f362, %f359, %f361, %f360;
	add.f32 	%f363, %f362, 0fCB40007F;
	neg.f32 	%f364, %f363;
	fma.rn.f32 	%f365, %f357, 0f3FB8AA3B, %f364;
	fma.rn.f32 	%f366, %f357, 0f32A57060, %f365;
	mov.b32 	%r236, %f362;
	shl.b32 	%r237, %r236, 23;
	mov.b32 	%f367, %r237;
	ex2.approx.ftz.f32 	%f368, %f366;
	mul.f32 	%f13, %f368, %f367;
	mov.b32 	%r282, 0;
	@%p54 bra 	$L__BB0_43;
	mov.b32 	%r276, 0;
$L__BB0_42:
	.pragma "nounroll";
	mul.wide.u32 	%rd39, %r276, 4;
	add.s64 	%rd40, %rd3, %rd39;
	ld.local.v4.f32 	{%f369, %f370, %f371, %f372}, [%rd40];
	mul.f32 	%f373, %f13, %f369;
	mul.f32 	%f374, %f13, %f370;
	mul.f32 	%f375, %f13, %f371;
	mul.f32 	%f376, %f13, %f372;
	st.local.v4.f32 	[%rd40], {%f373, %f374, %f375, %f376};
	ld.local.v4.f32 	{%f377, %f378, %f379, %f380}, [%rd40+16];
	mul.f32 	%f381, %f13, %f377;
	mul.f32 	%f382, %f13, %f378;
	mul.f32 	%f383, %f13, %f379;
	mul.f32 	%f384, %f13, %f380;
	st.local.v4.f32 	[%rd40+16], {%f381, %f382, %f383, %f384};
	ld.local.v4.f32 	{%f385, %f386, %f387, %f388}, [%rd40+32];
	mul.f32 	%f389, %f13, %f385;
	mul.f32 	%f390, %f13, %f386;
	mul.f32 	%f391, %f13, %f387;
	mul.f32 	%f392, %f13, %f388;
	st.local.v4.f32 	[%rd40+32], {%f389, %f390, %f391, %f392};
	ld.local.v4.f32 	{%f393, %f394, %f395, %f396}, [%rd40+48];
	mul.f32 	%f397, %f13, %f393;
	mul.f32 	%f398, %f13, %f394;
	mul.f32 	%f399, %f13, %f395;
	mul.f32 	%f400, %f13, %f396;
	st.local.v4.f32 	[%rd40+48], {%f397, %f398, %f399, %f400};
	add.s32 	%r276, %r276, 16;
	setp.eq.s32 	%p55, %r276, %r49;
	mov.u32 	%r282, %r49;
	@%p55 bra 	$L__BB0_43;
	bra.uni 	$L__BB0_42;
$L__BB0_43:
	mul.f32 	%f614, %f614, %f13;
	setp.eq.s32 	%p56, %r44, 0;
	@%p56 bra 	$L__BB0_44;
	bra.uni 	$L__BB0_57;
$L__BB0_44:
	setp.lt.u32 	%p63, %r40, 15;
	sub.f32 	%f431, %f11, %f12;
	fma.rn.f32 	%f432, %f431, 0f3BBB989D, 0f3F000000;
	cvt.sat.f32.f32 	%f433, %f432;
	mov.f32 	%f434, 0f4B400001;
	mov.f32 	%f435, 0f437C0000;
	fma.rm.f32 	%f436, %f433, %f435, %f434;
	add.f32 	%f437, %f436, 0fCB40007F;
	neg.f32 	%f438, %f437;
	fma.rn.f32 	%f439, %f431, 0f3FB8AA3B, %f438;
	fma.rn.f32 	%f440, %f431, 0f32A57060, %f439;
	mov.b32 	%r241, %f436;
	shl.b32 	%r242, %r241, 23;
	mov.b32 	%f441, %r242;
	ex2.approx.ftz.f32 	%f442, %f440;
	mul.f32 	%f15, %f442, %f441;
	add.f32 	%f614, %f614, %f15;
	mov.b32 	%r279, 0;
	@%p63 bra 	$L__BB0_47;
	mov.b32 	%r277, 0;
$L__BB0_46:
	.pragma "nounroll";
	add.s32 	%r244, %r277, %r75;
	shl.b32 	%r245, %r244, 2;
	add.s32 	%r246, %r37, %r245;
	ld.shared.f32 	%f443, [%r246];
	mul.wide.u32 	%rd46, %r277, 4;
	add.s64 	%rd47, %rd3, %rd46;
	ld.local.v4.f32 	{%f444, %f445, %f446, %f447}, [%rd47];
	fma.rn.f32 	%f448, %f15, %f443, %f444;
	ld.shared.f32 	%f449, [%r246+4];
	fma.rn.f32 	%f450, %f15, %f449, %f445;
	ld.shared.f32 	%f451, [%r246+8];
	fma.rn.f32 	%f452, %f15, %f451, %f446;
	ld.shared.f32 	%f453, [%r246+12];
	fma.rn.f32 	%f454, %f15, %f453, %f447;
	st.local.v4.f32 	[%rd47], {%f448, %f450, %f452, %f454};
	ld.shared.f32 	%f455, [%r246+16];
	ld.local.v4.f32 	{%f456, %f457, %f458, %f459}, [%rd47+16];
	fma.rn.f32 	%f460, %f15, %f455, %f456;
	ld.shared.f32 	%f461, [%r246+20];
	fma.rn.f32 	%f462, %f15, %f461, %f457;
	ld.shared.f32 	%f463, [%r246+24];
	fma.rn.f32 	%f464, %f15, %f463, %f458;
	ld.shared.f32 	%f465, [%r246+28];
	fma.rn.f32 	%f466, %f15, %f465, %f459;
	st.local.v4.f32 	[%rd47+16], {%f460, %f462, %f464, %f466};
	ld.shared.f32 	%f467, [%r246+32];
	ld.local.v4.f32 	{%f468, %f469, %f470, %f471}, [%rd47+32];
	fma.rn.f32 	%f472, %f15, %f467, %f468;
	ld.shared.f32 	%f473, [%r246+36];
	fma.rn.f32 	%f474, %f15, %f473, %f469;
	ld.shared.f32 	%f475, [%r246+40];
	fma.rn.f32 	%f476, %f15, %f475, %f470;
	ld.shared.f32 	%f477, [%r246+44];
	fma.rn.f32 	%f478, %f15, %f477, %f471;
	st.local.v4.f32 	[%rd47+32], {%f472, %f474, %f476, %f478};
	ld.shared.f32 	%f479, [%r246+48];
	ld.local.v4.f32 	{%f480, %f481, %f482, %f483}, [%rd47+48];
	fma.rn.f32 	%f484, %f15, %f479, %f480;
	ld.shared.f32 	%f485, [%r246+52];
	fma.rn.f32 	%f486, %f15, %f485, %f481;
	ld.shared.f32 	%f487, [%r246+56];
	fma.rn.f32 	%f488, %f15, %f487, %f482;
	ld.shared.f32 	%f489, [%r246+60];
	fma.rn.f32 	%f490, %f15, %f489, %f483;
	st.local.v4.f32 	[%rd47+48], {%f484, %f486, %f488, %f490};
	add.s32 	%r277, %r277, 16;
	setp.eq.s32 	%p64, %r277, %r49;
	mov.u32 	%r279, %r49;
	@%p64 bra 	$L__BB0_47;
	bra.uni 	$L__BB0_46;
$L__BB0_47:
	setp.eq.s32 	%p65, %r44, 0;
	mov.f32 	%f602, %f12;
	@%p65 bra 	$L__BB0_38;
	add.s32 	%r247, %r44, -1;
	setp.lt.u32 	%p66, %r247, 7;
	@%p66 bra 	$L__BB0_50;
	add.s32 	%r248, %r279, %r75;
	shl.b32 	%r249, %r248, 2;
	add.s32 	%r250, %r37, %r249;
	ld.shared.f32 	%f491, [%r250];
	mul.wide.u32 	%rd48, %r279, 4;
	add.s64 	%rd49, %rd3, %rd48;
	ld.local.f32 	%f492, [%rd49];
	fma.rn.f32 	%f493, %f15, %f491, %f492;
	st.local.f32 	[%rd49], %f493;
	ld.shared.f32 	%f494, [%r250+4];
	ld.local.f32 	%f495, [%rd49+4];
	fma.rn.f32 	%f496, %f15, %f494, %f495;
	st.local.f32 	[%rd49+4], %f496;
	ld.shared.f32 	%f497, [%r250+8];
	ld.local.f32 	%f498, [%rd49+8];
	fma.rn.f32 	%f499, %f15, %f497, %f498;
	st.local.f32 	[%rd49+8], %f499;
	ld.shared.f32 	%f500, [%r250+12];
	ld.local.f32 	%f501, [%rd49+12];
	fma.rn.f32 	%f502, %f15, %f500, %f501;
	st.local.f32 	[%rd49+12], %f502;
	ld.shared.f32 	%f503, [%r250+16];
	ld.local.f32 	%f504, [%rd49+16];
	fma.rn.f32 	%f505, %f15, %f503, %f504;
	st.local.f32 	[%rd49+16], %f505;
	ld.shared.f32 	%f506, [%r250+20];
	ld.local.f32 	%f507, [%rd49+20];
	fma.rn.f32 	%f508, %f15, %f506, %f507;
	st.local.f32 	[%rd49+20], %f508;
	ld.shared.f32 	%f509, [%r250+24];
	ld.local.f32 	%f510, [%rd49+24];
	fma.rn.f32 	%f511, %f15, %f509, %f510;
	st.local.f32 	[%rd49+24], %f511;
	ld.shared.f32 	%f512, [%r250+28];
	ld.local.f32 	%f513, [%rd49+28];
	fma.rn.f32 	%f514, %f15, %f512, %f513;
	st.local.f32 	[%rd49+28], %f514;
	add.s32 	%r279, %r279, 8;
$L__BB0_50:
	mov.f32 	%f602, %f12;
	@%p48 bra 	$L__BB0_38;
	setp.lt.u32 	%p68, %r42, 3;
	@%p68 bra 	$L__BB0_53;
	add.s32 	%r251, %r279, %r75;
	shl.b32 	%r252, %r251, 2;
	add.s32 	%r253, %r37, %r252;
	ld.shared.f32 	%f515, [%r253];
	mul.wide.u32 	%rd50, %r279, 4;
	add.s64 	%rd51, %rd3, %rd50;
	ld.local.f32 	%f516, [%rd51];
	fma.rn.f32 	%f517, %f15, %f515, %f516;
	st.local.f32 	[%rd51], %f517;
	ld.shared.f32 	%f518, [%r253+4];
	ld.local.f32 	%f519, [%rd51+4];
	fma.rn.f32 	%f520, %f15, %f518, %f519;
	st.local.f32 	[%rd51+4], %f520;
	ld.shared.f32 	%f521, [%r253+8];
	ld.local.f32 	%f522, [%rd51+8];
	fma.rn.f32 	%f523, %f15, %f521, %f522;
	st.local.f32 	[%rd51+8], %f523;
	ld.shared.f32 	%f524, [%r253+12];
	ld.local.f32 	%f525, [%rd51+12];
	fma.rn.f32 	%f526, %f15, %f524, %f525;
	st.local.f32 	[%rd51+12], %f526;
	add.s32 	%r279, %r279, 4;
$L__BB0_53:
	setp.eq.s32 	%p69, %r43, 0;
	mov.f32 	%f602, %f12;
	@%p69 bra 	$L__BB0_38;
	setp.eq.s32 	%p70, %r43, 1;
	add.s32 	%r254, %r279, %r75;
	shl.b32 	%r255, %r254, 2;
	add.s32 	%r69, %r37, %r255;
	ld.shared.f32 	%f527, [%r69];
	mul.wide.u32 	%rd52, %r279, 4;
	add.s64 	%rd5, %rd3, %rd52;
	ld.local.f32 	%f528, [%rd5];
	fma.rn.f32 	%f529, %f15, %f527, %f528;
	st.local.f32 	[%rd5], %f529;
	mov.f32 	%f602, %f12;
	@%p70 bra 	$L__BB0_38;
	setp.eq.s32 	%p71, %r43, 2;
	ld.shared.f32 	%f530, [%r69+4];
	ld.local.f32 	%f531, [%rd5+4];
	fma.rn.f32 	%f532, %f15, %f530, %f531;
	st.local.f32 	[%rd5+4], %f532;
	mov.f32 	%f602, %f12;
	@%p71 bra 	$L__BB0_38;
	ld.shared.f32 	%f533, [%r69+8];
	ld.local.f32 	%f534, [%rd5+8];
	fma.rn.f32 	%f535, %f15, %f533, %f534;
	st.local.f32 	[%rd5+8], %f535;
	mov.f32 	%f602, %f12;
	bra.uni 	$L__BB0_38;
$L__BB0_57:
	add.s32 	%r239, %r44, -1;
	setp.lt.u32 	%p57, %r239, 7;
	@%p57 bra 	$L__BB0_59;
	mul.wide.u32 	%rd41, %r282, 4;
	add.s64 	%rd42, %rd3, %rd41;
	ld.local.f32 	%f401, [%rd42];
	mul.f32 	%f402, %f13, %f401;
	st.local.f32 	[%rd42], %f402;
	ld.local.f32 	%f403, [%rd42+4];
	mul.f32 	%f404, %f13, %f403;
	st.local.f32 	[%rd42+4], %f404;
	ld.local.f32 	%f405, [%rd42+8];
	mul.f32 	%f406, %f13, %f405;
	st.local.f32 	[%rd42+8], %f406;
	ld.local.f32 	%f407, [%rd42+12];
	mul.f32 	%f408, %f13, %f407;
	st.local.f32 	[%rd42+12], %f408;
	ld.local.f32 	%f409, [%rd42+16];
	mul.f32 	%f410, %f13, %f409;
	st.local.f32 	[%rd42+16], %f410;
	ld.local.f32 	%f411, [%rd42+20];
	mul.f32 	%f412, %f13, %f411;
	st.local.f32 	[%rd42+20], %f412;
	ld.local.f32 	%f413, [%rd42+24];
	mul.f32 	%f414, %f13, %f413;
	st.local.f32 	[%rd42+24], %f414;
	ld.local.f32 	%f415, [%rd42+28];
	mul.f32 	%f416, %f13, %f415;
	st.local.f32 	[%rd42+28], %f416;
	add.s32 	%r282, %r282, 8;
$L__BB0_59:
	@%p48 bra 	$L__BB0_44;
	setp.lt.u32 	%p59, %r42, 3;
	@%p59 bra 	$L__BB0_62;
	mul.wide.u32 	%rd43, %r282, 4;
	add.s64 	%rd44, %rd3, %rd43;
	ld.local.f32 	%f417, [%rd44];
	mul.f32 	%f418, %f13, %f417;
	st.local.f32 	[%rd44], %f418;
	ld.local.f32 	%f419, [%rd44+4];
	mul.f32 	%f420, %f13, %f419;
	st.local.f32 	[%rd44+4], %f420;
	ld.local.f32 	%f421, [%rd44+8];
	mul.f32 	%f422, %f13, %f421;
	st.local.f32 	[%rd44+8], %f422;
	ld.local.f32 	%f423, [%rd44+12];
	mul.f32 	%f424, %f13, %f423;
	st.local.f32 	[%rd44+12], %f424;
	add.s32 	%r282, %r282, 4;
$L__BB0_62:
	setp.eq.s32 	%p60, %r43, 0;
	@%p60 bra 	$L__BB0_44;
	setp.eq.s32 	%p61, %r43, 1;
	mul.wide.u32 	%rd45, %r282, 4;
	add.s64 	%rd6, %rd3, %rd45;
	ld.local.f32 	%f425, [%rd6];
	mul.f32 	%f426, %f13, %f425;
	st.local.f32 	[%rd6], %f426;
	@%p61 bra 	$L__BB0_44;
	setp.eq.s32 	%p62, %r43, 2;
	ld.local.f32 	%f427, [%rd6+4];
	mul.f32 	%f428, %f13, %f427;
	st.local.f32 	[%rd6+4], %f428;
	@%p62 bra 	$L__BB0_44;
	ld.local.f32 	%f429, [%rd6+8];
	mul.f32 	%f430, %f13, %f429;
	st.local.f32 	[%rd6+8], %f430;
	bra.uni 	$L__BB0_44;
$L__BB0_66:
	setp.lt.u32 	%p46, %r40, 7;
	mul.lo.s32 	%r75, %r274, %r115;
	mov.f32 	%f600, 0f00000000;
	mov.b32 	%r285, 0;
	@%p46 bra 	$L__BB0_69;
	mov.f32 	%f600, 0f00000000;
	mov.b32 	%r275, 0;
$L__BB0_68:
	.pragma "nounroll";
	add.s32 	%r204, %r275, %r38;
	shl.b32 	%r205, %r204, 2;
	mov.u32 	%r206, shared_mem;
	add.s32 	%r207, %r206, %r205;
	ld.shared.f32 	%f313, [%r207];
	add.s32 	%r208, %r275, %r75;
	shl.b32 	%r209, %r208, 2;
	add.s32 	%r210, %r36, %r209;
	ld.shared.f32 	%f314, [%r210];
	fma.rn.f32 	%f315, %f313, %f314, %f600;
	ld.shared.f32 	%f316, [%r207+4];
	ld.shared.f32 	%f317, [%r210+4];
	fma.rn.f32 	%f318, %f316, %f317, %f315;
	ld.shared.f32 	%f319, [%r207+8];
	ld.shared.f32 	%f320, [%r210+8];
	fma.rn.f32 	%f321, %f319, %f320, %f318;
	ld.shared.f32 	%f322, [%r207+12];
	ld.shared.f32 	%f323, [%r210+12];
	fma.rn.f32 	%f324, %f322, %f323, %f321;
	ld.shared.f32 	%f325, [%r207+16];
	ld.shared.f32 	%f326, [%r210+16];
	fma.rn.f32 	%f327, %f325, %f326, %f324;
	ld.shared.f32 	%f328, [%r207+20];
	ld.shared.f32 	%f329, [%r210+20];
	fma.rn.f32 	%f330, %f328, %f329, %f327;
	ld.shared.f32 	%f331, [%r207+24];
	ld.shared.f32 	%f332, [%r210+24];
	fma.rn.f32 	%f333, %f331, %f332, %f330;
	ld.shared.f32 	%f334, [%r207+28];
	ld.shared.f32 	%f335, [%r210+28];
	fma.rn.f32 	%f600, %f334, %f335, %f333;
	add.s32 	%r275, %r275, 8;
	setp.eq.s32 	%p47, %r275, %r47;
	mov.u32 	%r285, %r47;
	@%p47 bra 	$L__BB0_69;
	bra.uni 	$L__BB0_68;
$L__BB0_69:
	setp.eq.s32 	%p48, %r41, 0;
	@%p48 bra 	$L__BB0_39;
	setp.lt.u32 	%p49, %r42, 3;
	@%p49 bra 	$L__BB0_72;
	add.s32 	%r211, %r285, %r38;
	shl.b32 	%r212, %r211, 2;
	mov.u32 	%r213, shared_mem;
	add.s32 	%r214, %r213, %r212;
	ld.shared.f32 	%f337, [%r214];
	add.s32 	%r215, %r285, %r75;
	shl.b32 	%r216, %r215, 2;
	add.s32 	%r217, %r36, %r216;
	ld.shared.f32 	%f338, [%r217];
	fma.rn.f32 	%f339, %f337, %f338, %f600;
	ld.shared.f32 	%f340, [%r214+4];
	ld.shared.f32 	%f341, [%r217+4];
	fma.rn.f32 	%f342, %f340, %f341, %f339;
	ld.shared.f32 	%f343, [%r214+8];
	ld.shared.f32 	%f344, [%r217+8];
	fma.rn.f32 	%f345, %f343, %f344, %f342;
	ld.shared.f32 	%f346, [%r214+12];
	ld.shared.f32 	%f347, [%r217+12];
	fma.rn.f32 	%f600, %f346, %f347, %f345;
	add.s32 	%r285, %r285, 4;
$L__BB0_72:
	setp.eq.s32 	%p50, %r43, 0;
	@%p50 bra 	$L__BB0_39;
	setp.eq.s32 	%p51, %r43, 1;
	@%p51 bra 	$L__BB0_75;
	add.s32 	%r218, %r285, %r38;
	shl.b32 	%r219, %r218, 2;
	mov.u32 	%r220, shared_mem;
	add.s32 	%r221, %r220, %r219;
	ld.shared.f32 	%f349, [%r221];
	add.s32 	%r222, %r285, %r75;
	shl.b32 	%r223, %r222, 2;
	add.s32 	%r224, %r36, %r223;
	ld.shared.f32 	%f350, [%r224];
	fma.rn.f32 	%f351, %f349, %f350, %f600;
	ld.shared.f32 	%f352, [%r221+4];
	ld.shared.f32 	%f353, [%r224+4];
	fma.rn.f32 	%f600, %f352, %f353, %f351;
	add.s32 	%r285, %r285, 2;
$L__BB0_75:
	setp.eq.s32 	%p52, %r48, 0;
	@%p52 bra 	$L__BB0_39;
	add.s32 	%r225, %r285, %r38;
	shl.b32 	%r226, %r225, 2;
	mov.u32 	%r227, shared_mem;
	add.s32 	%r228, %r227, %r226;
	ld.shared.f32 	%f354, [%r228];
	add.s32 	%r229, %r285, %r75;
	shl.b32 	%r230, %r229, 2;
	add.s32 	%r231, %r36, %r230;
	ld.shared.f32 	%f355, [%r231];
	fma.rn.f32 	%f600, %f354, %f355, %f600;
	bra.uni 	$L__BB0_39;
$L__BB0_77:
	add.s32 	%r165, %r116, -1;
	setp.lt.u32 	%p25, %r165, 3;
	mov.b32 	%r290, 0;
	@%p25 bra 	$L__BB0_96;
	add.s32 	%r288, %r272, 3;
	mov.u32 	%r287, %r51;
	mov.u32 	%r289, %r50;
$L__BB0_79:
	add.s32 	%r85, %r288, -2;
	add.s32 	%r166, %r288, -3;
	setp.ge.s32 	%p26, %r166, %r114;
	@%p26 bra 	$L__BB0_83;
	sqrt.rn.f32 	%f121, %f1;
	mov.f32 	%f122, 0f00000000;
	div.rn.f32 	%f31, %f122, %f121;
	st.shared.f32 	[%r287+-8], %f31;
	max.f32 	%f32, %f602, %f31;
	setp.eq.f32 	%p27, %f602, 0fFF800000;
	@%p27 bra 	$L__BB0_82;
	sub.f32 	%f123, %f602, %f32;
	fma.rn.f32 	%f124, %f123, 0f3BBB989D, 0f3F000000;
	cvt.sat.f32.f32 	%f125, %f124;
	mov.f32 	%f126, 0f4B400001;
	mov.f32 	%f127, 0f437C0000;
	fma.rm.f32 	%f128, %f125, %f127, %f126;
	add.f32 	%f129, %f128, 0fCB40007F;
	neg.f32 	%f130, %f129;
	fma.rn.f32 	%f131, %f123, 0f3FB8AA3B, %f130;
	fma.rn.f32 	%f132, %f123, 0f32A57060, %f131;
	mov.b32 	%r167, %f128;
	shl.b32 	%r168, %r167, 23;
	mov.b32 	%f133, %r168;
	ex2.approx.ftz.f32 	%f134, %f132;
	mul.f32 	%f135, %f134, %f133;
	mul.f32 	%f614, %f614, %f135;
$L__BB0_82:
	sub.f32 	%f136, %f31, %f32;
	fma.rn.f32 	%f137, %f136, 0f3BBB989D, 0f3F000000;
	cvt.sat.f32.f32 	%f138, %f137;
	mov.f32 	%f139, 0f4B400001;
	mov.f32 	%f140, 0f437C0000;
	fma.rm.f32 	%f141, %f138, %f140, %f139;
	add.f32 	%f142, %f141, 0fCB40007F;
	neg.f32 	%f143, %f142;
	fma.rn.f32 	%f144, %f136, 0f3FB8AA3B, %f143;
	fma.rn.f32 	%f145, %f136, 0f32A57060, %f144;
	mov.b32 	%r169, %f141;
	shl.b32 	%r170, %r169, 23;
	mov.b32 	%f146, %r170;
	ex2.approx.ftz.f32 	%f147, %f145;
	fma.rn.f32 	%f614, %f147, %f146, %f614;
	mov.f32 	%f602, %f32;
$L__BB0_83:
	setp.ge.s32 	%p28, %r85, %r114;
	@%p28 bra 	$L__BB0_87;
	sqrt.rn.f32 	%f148, %f1;
	mov.f32 	%f149, 0f00000000;
	div.rn.f32 	%f38, %f149, %f148;
	st.shared.f32 	[%r287+-4], %f38;
	max.f32 	%f39, %f602, %f38;
	setp.eq.f32 	%p29, %f602, 0fFF800000;
	@%p29 bra 	$L__BB0_86;
	sub.f32 	%f150, %f602, %f39;
	fma.rn.f32 	%f151, %f150, 0f3BBB989D, 0f3F000000;
	cvt.sat.f32.f32 	%f152, %f151;
	mov.f32 	%f153, 0f4B400001;
	mov.f32 	%f154, 0f437C0000;
	fma.rm.f32 	%f155, %f152, %f154, %f153;
	add.f32 	%f156, %f155, 0fCB40007F;
	neg.f32 	%f157, %f156;
	fma.rn.f32 	%f158, %f150, 0f3FB8AA3B, %f157;
	fma.rn.f32 	%f159, %f150, 0f32A57060, %f158;
	mov.b32 	%r171, %f155;
	shl.b32 	%r172, %r171, 23;
	mov.b32 	%f160, %r172;
	ex2.approx.ftz.f32 	%f161, %f159;
	mul.f32 	%f162, %f161, %f160;
	mul.f32 	%f614, %f614, %f162;
$L__BB0_86:
	sub.f32 	%f163, %f38, %f39;
	fma.rn.f32 	%f164, %f163, 0f3BBB989D, 0f3F000000;
	cvt.sat.f32.f32 	%f165, %f164;
	mov.f32 	%f166, 0f4B400001;
	mov.f32 	%f167, 0f437C0000;
	fma.rm.f32 	%f168, %f165, %f167, %f166;
	add.f32 	%f169, %f168, 0fCB40007F;
	neg.f32 	%f170, %f169;
	fma.rn.f32 	%f171, %f163, 0f3FB8AA3B, %f170;
	fma.rn.f32 	%f172, %f163, 0f32A57060, %f171;
	mov.b32 	%r173, %f168;
	shl.b32 	%r174, %r173, 23;
	mov.b32 	%f173, %r174;
	ex2.approx.ftz.f32 	%f174, %f172;
	fma.rn.f32 	%f614, %f174, %f173, %f614;
	mov.f32 	%f602, %f39;
$L__BB0_87:
	add.s32 	%r175, %r85, 1;
	setp.ge.s32 	%p30, %r175, %r114;
	@%p30 bra 	$L__BB0_91;
	sqrt.rn.f32 	%f175, %f1;
	mov.f32 	%f176, 0f00000000;
	div.rn.f32 	%f45, %f176, %f175;
	st.shared.f32 	[%r287], %f45;
	max.f32 	%f46, %f602, %f45;
	setp.eq.f32 	%p31, %f602, 0fFF800000;
	@%p31 bra 	$L__BB0_90;
	sub.f32 	%f177, %f602, %f46;
	fma.rn.f32 	%f178, %f177, 0f3BBB989D, 0f3F000000;
	cvt.sat.f32.f32 	%f179, %f178;
	mov.f32 	%f180, 0f4B400001;
	mov.f32 	%f181, 0f437C0000;
	fma.rm.f32 	%f182, %f179, %f181, %f180;
	add.f32 	%f183, %f182, 0fCB40007F;
	neg.f32 	%f184, %f183;
	fma.rn.f32 	%f185, %f177, 0f3FB8AA3B, %f184;
	fma.rn.f32 	%f186, %f177, 0f32A57060, %f185;
	mov.b32 	%r176, %f182;
	shl.b32 	%r177, %r176, 23;
	mov.b32 	%f187, %r177;
	ex2.approx.ftz.f32 	%f188, %f186;
	mul.f32 	%f189, %f188, %f187;
	mul.f32 	%f614, %f614, %f189;
$L__BB0_90:
	sub.f32 	%f190, %f45, %f46;
	fma.rn.f32 	%f191, %f190, 0f3BBB989D, 0f3F000000;
	cvt.sat.f32.f32 	%f192, %f191;
	mov.f32 	%f193, 0f4B400001;
	mov.f32 	%f194, 0f437C0000;
	fma.rm.f32 	%f195, %f192, %f194, %f193;
	add.f32 	%f196, %f195, 0fCB40007F;
	neg.f32 	%f197, %f196;
	fma.rn.f32 	%f198, %f190, 0f3FB8AA3B, %f197;
	fma.rn.f32 	%f199, %f190, 0f32A57060, %f198;
	mov.b32 	%r178, %f195;
	shl.b32 	%r179, %r178, 23;
	mov.b32 	%f200, %r179;
	ex2.approx.ftz.f32 	%f201, %f199;
	fma.rn.f32 	%f614, %f201, %f200, %f614;
	mov.f32 	%f602, %f46;
$L__BB0_91:
	setp.ge.s32 	%p32, %r288, %r114;
	@%p32 bra 	$L__BB0_95;
	sqrt.rn.f32 	%f202, %f1;
	mov.f32 	%f203, 0f00000000;
	div.rn.f32 	%f52, %f203, %f202;
	st.shared.f32 	[%r287+4], %f52;
	max.f32 	%f53, %f602, %f52;
	setp.eq.f32 	%p33, %f602, 0fFF800000;
	@%p33 bra 	$L__BB0_94;
	sub.f32 	%f204, %f602, %f53;
	fma.rn.f32 	%f205, %f204, 0f3BBB989D, 0f3F000000;
	cvt.sat.f32.f32 	%f206, %f205;
	mov.f32 	%f207, 0f4B400001;
	mov.f32 	%f208, 0f437C0000;
	fma.rm.f32 	%f209, %f206, %f208, %f207;
	add.f32 	%f210, %f209, 0fCB40007F;
	neg.f32 	%f211, %f210;
	fma.rn.f32 	%f212, %f204, 0f3FB8AA3B, %f211;
	fma.rn.f32 	%f213, %f204, 0f32A57060, %f212;
	mov.b32 	%r180, %f209;
	shl.b32 	%r181, %r180, 23;
	mov.b32 	%f214, %r181;
	ex2.approx.ftz.f32 	%f215, %f213;
	mul.f32 	%f216, %f215, %f214;
	mul.f32 	%f614, %f614, %f216;
$L__BB0_94:
	sub.f32 	%f217, %f52, %f53;
	fma.rn.f32 	%f218, %f217, 0f3BBB989D, 0f3F000000;
	cvt.sat.f32.f32 	%f219, %f218;
	mov.f32 	%f220, 0f4B400001;
	mov.f32 	%f221, 0f437C0000;
	fma.rm.f32 	%f222, %f219, %f221, %f220;
	add.f32 	%f223, %f222, 0fCB40007F;
	neg.f32 	%f224, %f223;
	fma.rn.f32 	%f225, %f217, 0f3FB8AA3B, %f224;
	fma.rn.f32 	%f226, %f217, 0f32A57060, %f225;
	mov.b32 	%r182, %f222;
	shl.b32 	%r183, %r182, 23;
	mov.b32 	%f227, %r183;
	ex2.approx.ftz.f32 	%f228, %f226;
	fma.rn.f32 	%f614, %f228, %f227, %f614;
	mov.f32 	%f602, %f53;
$L__BB0_95:
	add.s32 	%r289, %r289, 4;
	add.s32 	%r288, %r288, 4;
	add.s32 	%r287, %r287, 16;
	setp.ne.s32 	%p34, %r289, 0;
	mov.u32 	%r290, %r46;
	@%p34 bra 	$L__BB0_79;
$L__BB0_96:
	setp.eq.s32 	%p35, %r45, 0;
	@%p35 bra 	$L__BB0_110;
	add.s32 	%r90, %r290, %r272;
	setp.ge.s32 	%p36, %r90, %r114;
	add.s32 	%r184, %r39, %r290;
	shl.b32 	%r185, %r184, 2;
	add.s32 	%r91, %r37, %r185;
	@%p36 bra 	$L__BB0_101;
	sqrt.rn.f32 	%f229, %f1;
	mov.f32 	%f230, 0f00000000;
	div.rn.f32 	%f63, %f230, %f229;
	st.shared.f32 	[%r91], %f63;
	max.f32 	%f64, %f602, %f63;
	setp.eq.f32 	%p37, %f602, 0fFF800000;
	@%p37 bra 	$L__BB0_100;
	sub.f32 	%f231, %f602, %f64;
	fma.rn.f32 	%f232, %f231, 0f3BBB989D, 0f3F000000;
	cvt.sat.f32.f32 	%f233, %f232;
	mov.f32 	%f234, 0f4B400001;
	mov.f32 	%f235, 0f437C0000;
	fma.rm.f32 	%f236, %f233, %f235, %f234;
	add.f32 	%f237, %f236, 0fCB40007F;
	neg.f32 	%f238, %f237;
	fma.rn.f32 	%f239, %f231, 0f3FB8AA3B, %f238;
	fma.rn.f32 	%f240, %f231, 0f32A57060, %f239;
	mov.b32 	%r186, %f236;
	shl.b32 	%r187, %r186, 23;
	mov.b32 	%f241, %r187;
	ex2.approx.ftz.f32 	%f242, %f240;
	mul.f32 	%f243, %f242, %f241;
	mul.f32 	%f614, %f614, %f243;
$L__BB0_100:
	sub.f32 	%f244, %f63, %f64;
	fma.rn.f32 	%f245, %f244, 0f3BBB989D, 0f3F000000;
	cvt.sat.f32.f32 	%f246, %f245;
	mov.f32 	%f247, 0f4B400001;
	mov.f32 	%f248, 0f437C0000;
	fma.rm.f32 	%f249, %f246, %f248, %f247;
	add.f32 	%f250, %f249, 0fCB40007F;
	neg.f32 	%f251, %f250;
	fma.rn.f32 	%f252, %f244, 0f3FB8AA3B, %f251;
	fma.rn.f32 	%f253, %f244, 0f32A57060, %f252;
	mov.b32 	%r188, %f249;
	shl.b32 	%r189, %r188, 23;
	mov.b32 	%f254, %r189;
	ex2.approx.ftz.f32 	%f255, %f253;
	fma.rn.f32 	%f614, %f255, %f254, %f614;
	mov.f32 	%f602, %f64;
$L__BB0_101:
	setp.eq.s32 	%p38, %r45, 1;
	@%p38 bra 	$L__BB0_110;
	add.s32 	%r190, %r90, 1;
	setp.ge.s32 	%p39, %r190, %r114;
	@%p39 bra 	$L__BB0_106;
	sqrt.rn.f32 	%f256, %f1;
	mov.f32 	%f257, 0f00000000;
	div.rn.f32 	%f70, %f257, %f256;
	st.shared.f32 	[%r91+4], %f70;
	max.f32 	%f71, %f602, %f70;
	setp.eq.f32 	%p40, %f602, 0fFF800000;
	@%p40 bra 	$L__BB0_105;
	sub.f32 	%f258, %f602, %f71;
	fma.rn.f32 	%f259, %f258, 0f3BBB989D, 0f3F000000;
	cvt.sat.f32.f32 	%f260, %f259;
	mov.f32 	%f261, 0f4B400001;
	mov.f32 	%f262, 0f437C0000;
	fma.rm.f32 	%f263, %f260, %f262, %f261;
	add.f32 	%f264, %f263, 0fCB40007F;
	neg.f32 	%f265, %f264;
	fma.rn.f32 	%f266, %f258, 0f3FB8AA3B, %f265;
	fma.rn.f32 	%f267, %f258, 0f32A57060, %f266;
	mov.b32 	%r191, %f263;
	shl.b32 	%r192, %r191, 23;
	mov.b32 	%f268, %r192;
	ex2.approx.ftz.f32 	%f269, %f267;
	mul.f32 	%f270, %f269, %f268;
	mul.f32 	%f614, %f614, %f270;
$L__BB0_105:
	sub.f32 	%f271, %f70, %f71;
	fma.rn.f32 	%f272, %f271, 0f3BBB989D, 0f3F000000;
	cvt.sat.f32.f32 	%f273, %f272;
	mov.f32 	%f274, 0f4B400001;
	mov.f32 	%f275, 0f437C0000;
	fma.rm.f32 	%f276, %f273, %f275, %f274;
	add.f32 	%f277, %f276, 0fCB40007F;
	neg.f32 	%f278, %f277;
	fma.rn.f32 	%f279, %f271, 0f3FB8AA3B, %f278;
	fma.rn.f32 	%f280, %f271, 0f32A57060, %f279;
	mov.b32 	%r193, %f276;
	shl.b32 	%r194, %r193, 23;
	mov.b32 	%f281, %r194;
	ex2.approx.ftz.f32 	%f282, %f280;
	fma.rn.f32 	%f614, %f282, %f281, %f614;
	mov.f32 	%f602, %f71;
$L__BB0_106:
	setp.eq.s32 	%p41, %r45, 2;
	add.s32 	%r195, %r90, 2;
	setp.ge.s32 	%p42, %r195, %r114;
	or.pred  	%p43, %p41, %p42;
	@%p43 bra 	$L__BB0_110;
	sqrt.rn.f32 	%f283, %f1;
	mov.f32 	%f284, 0f00000000;
	div.rn.f32 	%f77, %f284, %f283;
	st.shared.f32 	[%r91+8], %f77;
	max.f32 	%f78, %f602, %f77;
	setp.eq.f32 	%p44, %f602, 0fFF800000;
	@%p44 bra 	$L__BB0_109;
	sub.f32 	%f285, %f602, %f78;
	fma.rn.f32 	%f286, %f285, 0f3BBB989D, 0f3F000000;
	cvt.sat.f32.f32 	%f287, %f286;
	mov.f32 	%f288, 0f4B400001;
	mov.f32 	%f289, 0f437C0000;
	fma.rm.f32 	%f290, %f287, %f289, %f288;
	add.f32 	%f291, %f290, 0fCB40007F;
	neg.f32 	%f292, %f291;
	fma.rn.f32 	%f293, %f285, 0f3FB8AA3B, %f292;
	fma.rn.f32 	%f294, %f285, 0f32A57060, %f293;
	mov.b32 	%r196, %f290;
	shl.b32 	%r197, %r196, 23;
	mov.b32 	%f295, %r197;
	ex2.approx.ftz.f32 	%f296, %f294;
	mul.f32 	%f297, %f296, %f295;
	mul.f32 	%f614, %f614, %f297;
$L__BB0_109:
	sub.f32 	%f298, %f77, %f78;
	fma.rn.f32 	%f299, %f298, 0f3BBB989D, 0f3F000000;
	cvt.sat.f32.f32 	%f300, %f299;
	mov.f32 	%f301, 0f4B400001;
	mov.f32 	%f302, 0f437C0000;
	fma.rm.f32 	%f303, %f300, %f302, %f301;
	add.f32 	%f304, %f303, 0fCB40007F;
	neg.f32 	%f305, %f304;
	fma.rn.f32 	%f306, %f298, 0f3FB8AA3B, %f305;
	fma.rn.f32 	%f307, %f298, 0f32A57060, %f306;
	mov.b32 	%r198, %f303;
	shl.b32 	%r199, %r198, 23;
	mov.b32 	%f308, %r199;
	ex2.approx.ftz.f32 	%f309, %f307;
	fma.rn.f32 	%f614, %f309, %f308, %f614;
	mov.f32 	%f602, %f78;
$L__BB0_110:
	bar.sync 	0;
	add.s32 	%r272, %r272, %r116;
	setp.lt.s32 	%p73, %r272, %r114;
	@%p73 bra 	$L__BB0_28;
$L__BB0_111:
	setp.lt.s32 	%p74, %r115, 1;
	setp.ge.s32 	%p75, %r2, %r116;
	or.pred  	%p76, %p75, %p74;
	@%p76 bra 	$L__BB0_124;
	mul.lo.s32 	%r93, %r3, %r115;
	add.s32 	%r257, %r115, -1;
	and.b32  	%r94, %r115, 15;
	setp.lt.u32 	%p77, %r257, 15;
	mov.b32 	%r294, 0;
	@%p77 bra 	$L__BB0_115;
	and.b32  	%r294, %r115, 2147483632;
	neg.s32 	%r292, %r294;
	add.s64 	%rd67, %rd3, 32;
	add.s64 	%rd8, %rd2, 32;
	mov.u32 	%r291, %r93;
$L__BB0_114:
	.pragma "nounroll";
	mul.wide.s32 	%rd53, %r291, 4;
	add.s64 	%rd54, %rd8, %rd53;
	ld.local.v4.f32 	{%f536, %f537, %f538, %f539}, [%rd67+-32];
	div.rn.f32 	%f540, %f536, %f614;
	st.global.f32 	[%rd54+-32], %f540;
	div.rn.f32 	%f541, %f537, %f614;
	st.global.f32 	[%rd54+-28], %f541;
	div.rn.f32 	%f542, %f538, %f614;
	st.global.f32 	[%rd54+-24], %f542;
	div.rn.f32 	%f543, %f539, %f614;
	st.global.f32 	[%rd54+-20], %f543;
	ld.local.v4.f32 	{%f544, %f545, %f546, %f547}, [%rd67+-16];
	div.rn.f32 	%f548, %f544, %f614;
	st.global.f32 	[%rd54+-16], %f548;
	div.rn.f32 	%f549, %f545, %f614;
	st.global.f32 	[%rd54+-12], %f549;
	div.rn.f32 	%f550, %f546, %f614;
	st.global.f32 	[%rd54+-8], %f550;
	div.rn.f32 	%f551, %f547, %f614;
	st.global.f32 	[%rd54+-4], %f551;
	ld.local.v4.f32 	{%f552, %f553, %f554, %f555}, [%rd67];
	div.rn.f32 	%f556, %f552, %f614;
	st.global.f32 	[%rd54], %f556;
	div.rn.f32 	%f557, %f553, %f614;
	st.global.f32 	[%rd54+4], %f557;
	div.rn.f32 	%f558, %f554, %f614;
	st.global.f32 	[%rd54+8], %f558;
	div.rn.f32 	%f559, %f555, %f614;
	st.global.f32 	[%rd54+12], %f559;
	ld.local.v4.f32 	{%f560, %f561, %f562, %f563}, [%rd67+16];
	div.rn.f32 	%f564, %f560, %f614;
	st.global.f32 	[%rd54+16], %f564;
	div.rn.f32 	%f565, %f561, %f614;
	st.global.f32 	[%rd54+20], %f565;
	div.rn.f32 	%f566, %f562, %f614;
	st.global.f32 	[%rd54+24], %f566;
	div.rn.f32 	%f567, %f563, %f614;
	st.global.f32 	[%rd54+28], %f567;
	add.s32 	%r292, %r292, 16;
	add.s64 	%rd67, %rd67, 64;
	add.s32 	%r291, %r291, 16;
	setp.ne.s32 	%p78, %r292, 0;
	@%p78 bra 	$L__BB0_114;
$L__BB0_115:
	setp.eq.s32 	%p79, %r94, 0;
	@%p79 bra 	$L__BB0_124;
	and.b32  	%r102, %r115, 7;
	setp.lt.u32 	%p80, %r94, 8;
	@%p80 bra 	$L__BB0_118;
	mul.wide.u32 	%rd55, %r294, 4;
	add.s64 	%rd56, %rd3, %rd55;
	ld.local.f32 	%f568, [%rd56];
	div.rn.f32 	%f569, %f568, %f614;
	add.s32 	%r258, %r294, %r93;
	mul.wide.s32 	%rd57, %r258, 4;
	add.s64 	%rd58, %rd2, %rd57;
	st.global.f32 	[%rd58], %f569;
	ld.local.f32 	%f570, [%rd56+4];
	div.rn.f32 	%f571, %f570, %f614;
	st.global.f32 	[%rd58+4], %f571;
	ld.local.f32 	%f572, [%rd56+8];
	div.rn.f32 	%f573, %f572, %f614;
	st.global.f32 	[%rd58+8], %f573;
	ld.local.f32 	%f574, [%rd56+12];
	div.rn.f32 	%f575, %f574, %f614;
	st.global.f32 	[%rd58+12], %f575;
	ld.local.f32 	%f576, [%rd56+16];
	div.rn.f32 	%f577, %f576, %f614;
	st.global.f32 	[%rd58+16], %f577;
	ld.local.f32 	%f578, [%rd56+20];
	div.rn.f32 	%f579, %f578, %f614;
	st.global.f32 	[%rd58+20], %f579;
	ld.local.f32 	%f580, [%rd56+24];
	div.rn.f32 	%f581, %f580, %f614;
	st.global.f32 	[%rd58+24], %f581;
	ld.local.f32 	%f582, [%rd56+28];
	div.rn.f32 	%f583, %f582, %f614;
	st.global.f32 	[%rd58+28], %f583;
	add.s32 	%r294, %r294, 8;
$L__BB0_118:
	setp.eq.s32 	%p81, %r102, 0;
	@%p81 bra 	$L__BB0_124;
	and.b32  	%r105, %r115, 3;
	setp.lt.u32 	%p82, %r102, 4;
	@%p82 bra 	$L__BB0_121;
	mul.wide.u32 	%rd59, %r294, 4;
	add.s64 	%rd60, %rd3, %rd59;
	ld.local.f32 	%f584, [%rd60];
	div.rn.f32 	%f585, %f584, %f614;
	add.s32 	%r259, %r294, %r93;
	mul.wide.s32 	%rd61, %r259, 4;
	add.s64 	%rd62, %rd2, %rd61;
	st.global.f32 	[%rd62], %f585;
	ld.local.f32 	%f586, [%rd60+4];
	div.rn.f32 	%f587, %f586, %f614;
	st.global.f32 	[%rd62+4], %f587;
	ld.local.f32 	%f588, [%rd60+8];
	div.rn.f32 	%f589, %f588, %f614;
	st.global.f32 	[%rd62+8], %f589;
	ld.local.f32 	%f590, [%rd60+12];
	div.rn.f32 	%f591, %f590, %f614;
	st.global.f32 	[%rd62+12], %f591;
	add.s32 	%r294, %r294, 4;
$L__BB0_121:
	setp.eq.s32 	%p83, %r105, 0;
	@%p83 bra 	$L__BB0_124;
	add.s32 	%r297, %r294, %r93;
	mul.wide.u32 	%rd63, %r294, 4;
	add.s64 	%rd68, %rd3, %rd63;
	neg.s32 	%r296, %r105;
$L__BB0_123:
	.pragma "nounroll";
	mul.wide.s32 	%rd64, %r297, 4;
	add.s64 	%rd65, %rd2, %rd64;
	ld.local.f32 	%f592, [%rd68];
	div.rn.f32 	%f593, %f592, %f614;
	st.global.f32 	[%rd65], %f593;
	add.s32 	%r297, %r297, 1;
	add.s64 	%rd68, %rd68, 4;
	add.s32 	%r296, %r296, 1;
	setp.ne.s32 	%p84, %r296, 0;
	@%p84 bra 	$L__BB0_123;
$L__BB0_124:
	ret;

}


// ===== COMPILED SASS (sm_100) =====

	.target	sm_100

	.elftype	@"ET_EXEC"


//--------------------- .note.nv.tkinfo           --------------------------
	.section	.note.nv.tkinfo,"",@"SHT_NOTE"
	.sectionflags	@"SHF_NOTE_NV_TKINFO"
	.tkinfo
        /*0018*/ 	.word	0x00000002
        /*0030*/ 	.string	""
        /*0030*/ 	.string	"ptxas"
        /*0030*/ 	.string	"Cuda compilation tools, release 13.0, V13.0.88"
        /*0030*/ 	.string	"Build cuda_13.0.r13.0/compiler.36424714_0"
        /*0030*/ 	.string	"-arch sm_100 -m 64 "



//--------------------- .note.nv.cuinfo           --------------------------
	.section	.note.nv.cuinfo,"",@"SHT_NOTE"
	.sectionflags	@"SHF_NOTE_NV_CUINFO"
        /*0018*/ 	.short	0x0002
        /*001a*/ 	.short	0x0064
        /*001c*/ 	.short	0x0082
	.zero		2


//--------------------- .nv.info                  --------------------------
	.section	.nv.info,"",@"SHT_CUDA_INFO"
	.align	4


	//----- nvinfo : EIATTR_REGCOUNT
	.align		4
        /*0000*/ 	.byte	0x04, 0x2f
        /*0002*/ 	.short	(.L_1 - .L_0)
	.align		4
.L_0:
        /*0004*/ 	.word	index@(_Z20flashAttentionKernelPfS_S_S_iii)
        /*0008*/ 	.word	0x00000028


	//----- nvinfo : EIATTR_FRAME_SIZE
	.align		4
.L_1:
        /*000c*/ 	.byte	0x04, 0x11
        /*000e*/ 	.short	(.L_3 - .L_2)
	.align		4
.L_2:
        /*0010*/ 	.word	index@($__internal_1_$__cuda_sm3x_div_rn_noftz_f32_slowpath)
        /*0014*/ 	.word	0x00000100


	//----- nvinfo : EIATTR_FRAME_SIZE
	.align		4
.L_3:
        /*0018*/ 	.byte	0x04, 0x11
        /*001a*/ 	.short	(.L_5 - .L_4)
	.align		4
.L_4:
        /*001c*/ 	.word	index@($__internal_0_$__cuda_sm20_sqrt_rn_f32_slowpath)
        /*0020*/ 	.word	0x00000100


	//----- nvinfo : EIATTR_FRAME_SIZE
	.align		4
.L_5:
        /*0024*/ 	.byte	0x04, 0x11
        /*0026*/ 	.short	(.L_7 - .L_6)
	.align		4
.L_6:
        /*0028*/ 	.word	index@(_Z20flashAttentionKernelPfS_S_S_iii)
        /*002c*/ 	.word	0x00000100


	//----- nvinfo : EIATTR_MIN_STACK_SIZE
	.align		4
.L_7:
        /*0030*/ 	.byte	0x04, 0x12
        /*0032*/ 	.short	(.L_9 - .L_8)
	.align		4
.L_8:
        /*0034*/ 	.word	index@(_Z20flashAttentionKernelPfS_S_S_iii)
        /*0038*/ 	.word	0x00000100
.L_9:


//--------------------- .nv.compat                --------------------------
	.section	.nv.compat,"",@"SHT_CUDA_COMPAT_INFO"
	.align	4
        /*0000*/ 	.byte	0x02, 0x09, 0x00, 0x00, 0x02, 0x02, 0x01, 0x00, 0x02, 0x05, 0x05, 0x00, 0x03, 0x07, 0x01, 0x01
        /*0010*/ 	.byte	0x02, 0x03, 0x00, 0x00, 0x02, 0x06, 0x01, 0x00, 0x04, 0x0b, 0x08, 0x00, 0x01, 0x00, 0x00, 0x00
        /*0020*/ 	.byte	0x00, 0x00, 0x00, 0x00


//--------------------- .nv.info._Z20flashAttentionKernelPfS_S_S_iii --------------------------
	.section	.nv.info._Z20flashAttentionKernelPfS_S_S_iii,"",@"SHT_CUDA_INFO"
	.sectionflags	@""
	.align	4


	//----- nvinfo : EIATTR_CUDA_API_VERSION
	.align		4
        /*0000*/ 	.byte	0x04, 0x37
        /*0002*/ 	.short	(.L_11 - .L_10)
.L_10:
        /*0004*/ 	.word	0x00000082


	//----- nvinfo : EIATTR_KPARAM_INFO
	.align		4
.L_11:
        /*0008*/ 	.byte	0x04, 0x17
        /*000a*/ 	.short	(.L_13 - .L_12)
.L_12:
        /*000c*/ 	.word	0x00000000
        /*0010*/ 	.short	0x0006
        /*0012*/ 	.short	0x0028
        /*0014*/ 	.byte	0x00, 0xf0, 0x11, 0x00


	//----- nvinfo : EIATTR_KPARAM_INFO
	.align		4
.L_13:
        /*0018*/ 	.byte	0x04, 0x17
        /*001a*/ 	.short	(.L_15 - .L_14)
.L_14:
        /*001c*/ 	.word	0x00000000
        /*0020*/ 	.short	0x0005
        /*0022*/ 	.short	0x0024
        /*0024*/ 	.byte	0x00, 0xf0, 0x11, 0x00


	//----- nvinfo : EIATTR_KPARAM_INFO
	.align		4
.L_15:
        /*0028*/ 	.byte	0x04, 0x17
        /*002a*/ 	.short	(.L_17 - .L_16)
.L_16:
        /*002c*/ 	.word	0x00000000
        /*0030*/ 	.short	0x0004
        /*0032*/ 	.short	0x0020
        /*0034*/ 	.byte	0x00, 0xf0, 0x11, 0x00


	//----- nvinfo : EIATTR_KPARAM_INFO
	.align		4
.L_17:
        /*0038*/ 	.byte	0x04, 0x17
        /*003a*/ 	.short	(.L_19 - .L_18)
.L_18:
        /*003c*/ 	.word	0x00000000
        /*0040*/ 	.short	0x0003
        /*0042*/ 	.short	0x0018
        /*0044*/ 	.byte	0x00, 0xf5, 0x21, 0x00


	//----- nvinfo : EIATTR_KPARAM_INFO
	.align		4
.L_19:
        /*0048*/ 	.byte	0x04, 0x17
        /*004a*/ 	.short	(.L_21 - .L_20)
.L_20:
        /*004c*/ 	.word	0x00000000
        /*0050*/ 	.short	0x0002
        /*0052*/ 	.short	0x0010
        /*0054*/ 	.byte	0x00, 0xf5, 0x21, 0x00


	//----- nvinfo : EIATTR_KPARAM_INFO
	.align		4
.L_21:
        /*0058*/ 	.byte	0x04, 0x17
        /*005a*/ 	.short	(.L_23 - .L_22)
.L_22:
        /*005c*/ 	.word	0x00000000
        /*0060*/ 	.short	0x0001
        /*0062*/ 	.short	0x0008
        /*0064*/ 	.byte	0x00, 0xf5, 0x21, 0x00


	//----- nvinfo : EIATTR_KPARAM_INFO
	.align		4
.L_23:
        /*0068*/ 	.byte	0x04, 0x17
        /*006a*/ 	.short	(.L_25 - .L_24)
.L_24:
        /*006c*/ 	.word	0x00000000
        /*0070*/ 	.short	0x0000
        /*0072*/ 	.short	0x0000
        /*0074*/ 	.byte	0x00, 0xf5, 0x21, 0x00


	//----- nvinfo : EIATTR_SPARSE_MMA_MASK
	.align		4
.L_25:
        /*0078*/ 	.byte	0x03, 0x50
        /*007a*/ 	.short	0x0000


	//----- nvinfo : EIATTR_MAXREG_COUNT
	.align		4
        /*007c*/ 	.byte	0x03, 0x1b
        /*007e*/ 	.short	0x00ff


	//----- nvinfo : EIATTR_NUM_BARRIERS
	.align		4
        /*0080*/ 	.byte	0x02, 0x4c
        /*0082*/ 	.byte	0x01
	.zero		1


	//----- nvinfo : EIATTR_MERCURY_ISA_VERSION
	.align		4
        /*0084*/ 	.byte	0x03, 0x5f
        /*0086*/ 	.short	0x0101


	//----- nvinfo : EIATTR_VRC_CTA_INIT_COUNT
	.align		4
        /*0088*/ 	.byte	0x02, 0x4a
	.zero		1
	.zero		1


	//----- nvinfo : EIATTR_EXIT_INSTR_OFFSETS
	.align		4
        /*008c*/ 	.byte	0x04, 0x1c
        /*008e*/ 	.short	(.L_27 - .L_26)


	//   ....[0]....
.L_26:
        /*0090*/ 	.word	0x000000b0


	//   ....[1]....
        /*0094*/ 	.word	0x00004850


	//   ....[2]....
        /*0098*/ 	.word	0x00005980


	//   ....[3]....
        /*009c*/ 	.word	0x000061f0


	//   ....[4]....
        /*00a0*/ 	.word	0x00006680


	//   ....[5]....
        /*00a4*/ 	.word	0x00006820


	//----- nvinfo : EIATTR_CRS_STACK_SIZE
	.align		4
.L_27:
        /*00a8*/ 	.byte	0x04, 0x1e
        /*00aa*/ 	.short	(.L_29 - .L_28)
.L_28:
        /*00ac*/ 	.word	0x00000000


	//----- nvinfo : EIATTR_CBANK_PARAM_SIZE
	.align		4
.L_29:
        /*00b0*/ 	.byte	0x03, 0x19
        /*00b2*/ 	.short	0x002c


	//----- nvinfo : EIATTR_PARAM_CBANK
	.align		4
        /*00b4*/ 	.byte	0x04, 0x0a
        /*00b6*/ 	.short	(.L_31 - .L_30)
	.align		4
.L_30:
        /*00b8*/ 	.word	index@(.nv.constant0._Z20flashAttentionKernelPfS_S_S_iii)
        /*00bc*/ 	.short	0x0380
        /*00be*/ 	.short	0x002c


	//----- nvinfo : EIATTR_SW_WAR
	.align		4
.L_31:
        /*00c0*/ 	.byte	0x04, 0x36
        /*00c2*/ 	.short	(.L_33 - .L_32)
.L_32:
        /*00c4*/ 	.word	0x00000008
.L_33:


//--------------------- .nv.callgraph             --------------------------
	.section	.nv.callgraph,"",@"SHT_CUDA_CALLGRAPH"
	.align	4
	.sectionentsize	8
	.align		4
        /*0000*/ 	.word	0x00000000
	.align		4
        /*0004*/ 	.word	0xffffffff
	.align		4
        /*0008*/ 	.word	0x00000000
	.align		4
        /*000c*/ 	.word	0xfffffffe
	.align		4
        /*0010*/ 	.word	0x00000000
	.align		4
        /*0014*/ 	.word	0xfffffffd
	.align		4
        /*0018*/ 	.word	0x00000000
	.align		4
        /*001c*/ 	.word	0xfffffffc


//--------------------- .text._Z20flashAttentionKernelPfS_S_S_iii --------------------------
	.section	.text._Z20flashAttentionKernelPfS_S_S_iii,"ax",@progbits
	.align	128
        .global         _Z20flashAttentionKernelPfS_S_S_iii
        .type           _Z20flashAttentionKernelPfS_S_S_iii,@function
        .size           _Z20flashAttentionKernelPfS_S_S_iii,(.L_x_178 - _Z20flashAttentionKernelPfS_S_S_iii)
        .other          _Z20flashAttentionKernelPfS_S_S_iii,@"STO_CUDA_ENTRY STV_DEFAULT"
_Z20flashAttentionKernelPfS_S_S_iii:
.text._Z20flashAttentionKernelPfS_S_S_iii:
[----:B------:R-:W0:Y:S01]  /*0000*/  LDC R1, c[0x0][0x37c] ;  /* 0x0000df00ff017b82 */ /* 0x000e220000000800 */
[----:B------:R-:W1:Y:S07]  /*0010*/  S2R R20, SR_TID.X ;  /* 0x0000000000147919 */ /* 0x000e6e0000002100 */
[----:B------:R-:W1:Y:S01]  /*0020*/  S2UR UR4, SR_CTAID.X ;  /* 0x00000000000479c3 */ /* 0x000e620000002500 */
[----:B------:R-:W2:Y:S01]  /*0030*/  LDCU UR6, c[0x0][0x3a8] ;  /* 0x00007500ff0677ac */ /* 0x000ea20008000800 */
[----:B0-----:R-:W-:Y:S01]  /*0040*/  IADD3 R1, PT, PT, R1, -0x100, RZ ;  /* 0xffffff0001017810 */ /* 0x001fe20007ffe0ff */
[----:B------:R-:W0:Y:S03]  /*0050*/  LDCU UR7, c[0x0][0x3a0] ;  /* 0x00007400ff0777ac */ /* 0x000e260008000800 */
[----:B------:R-:W-:-:S02]  /*0060*/  R2UR UR11, R1 ;  /* 0x00000000010b72ca */ /* 0x000fc400000e0000 */
[----:B------:R-:W-:Y:S02]  /*0070*/  R2UR UR10, R1 ;  /* 0x00000000010a72ca */ /* 0x000fe400000e0000 */
[----:B--2---:R-:W-:-:S05]  /*0080*/  MOV R3, UR6 ;  /* 0x0000000600037c02 */ /* 0x004fca0008000f00 */
[----:B-1----:R-:W-:-:S05]  /*0090*/  IMAD R30, R3, UR4, R20 ;  /* 0x00000004031e7c24 */ /* 0x002fca000f8e0214 */
[----:B0-----:R-:W-:-:S13]  /*00a0*/  ISETP.GE.AND P0, PT, R30, UR7, PT ;  /* 0x000000071e007c0c */ /* 0x001fda000bf06270 */
[----:B------:R-:W-:Y:S05]  /*00b0*/  @P0 EXIT ;  /* 0x000000000000094d */ /* 0x000fea0003800000 */
[----:B------:R-:W0:Y:S01]  /*00c0*/  LDC R5, c[0x0][0x3a4] ;  /* 0x0000e900ff057b82 */ /* 0x000e220000000800 */
[----:B------:R-:W1:Y:S01]  /*00d0*/  LDCU.64 UR8, c[0x0][0x358] ;  /* 0x00006b00ff0877ac */ /* 0x000e620008000a00 */
[C---:B0-----:R-:W-:Y:S02]  /*00e0*/  ISETP.GE.AND P0, PT, R5.reuse, 0x1, PT ;  /* 0x000000010500780c */ /* 0x041fe40003f06270 */
[----:B------:R-:W-:-:S11]  /*00f0*/  IADD3 R29, PT, PT, R5, -0x1, RZ ;  /* 0xffffffff051d7810 */ /* 0x000fd60007ffe0ff */
[----:B-1----:R-:W-:Y:S05]  /*0100*/  @!P0 BRA `(.L_x_0) ;  /* 0x00000008008c8947 */ /* 0x002fea0003800000 */
[----:B------:R-:W-:Y:S01]  /*0110*/  ISETP.GE.U32.AND P0, PT, R29, 0xf, PT ;  /* 0x0000000f1d00780c */ /* 0x000fe20003f06070 */
[----:B------:R-:W-:Y:S01]  /*0120*/  HFMA2 R0, -RZ, RZ, 0, 0 ;  /* 0x00000000ff007431 */ /* 0x000fe200000001ff */
[----:B------:R-:W-:-:S04]  /*0130*/  LOP3.LUT R13, R5, 0xf, RZ, 0xc0, !PT ;  /* 0x0000000f050d7812 */ /* 0x000fc800078ec0ff */
[----:B------:R-:W-:-:S07]  /*0140*/  ISETP.NE.AND P1, PT, R13, RZ, PT ;  /* 0x000000ff0d00720c */ /* 0x000fce0003f25270 */
[----:B------:R-:W-:Y:S06]  /*0150*/  @!P0 BRA `(.L_x_1) ;  /* 0x0000000000288947 */ /* 0x000fec0003800000 */
[----:B------:R-:W-:Y:S02]  /*0160*/  LOP3.LUT R0, R5, 0x7ffffff0, RZ, 0xc0, !PT ;  /* 0x7ffffff005007812 */ /* 0x000fe400078ec0ff */
[----:B------:R-:W-:-:S07]  /*0170*/  MOV R3, RZ ;  /* 0x000000ff00037202 */ /* 0x000fce0000000f00 */
.L_x_2:
[C---:B0-----:R-:W-:Y:S02]  /*0180*/  LEA R2, R3.reuse, UR10, 0x2 ;  /* 0x0000000a03027c11 */ /* 0x041fe4000f8e10ff */
[----:B------:R-:W-:-:S03]  /*0190*/  IADD3 R3, PT, PT, R3, 0x10, RZ ;  /* 0x0000001003037810 */ /* 0x000fc60007ffe0ff */
[----:B------:R0:W-:Y:S01]  /*01a0*/  STL.128 [R2], RZ ;  /* 0x000000ff02007387 */ /* 0x0001e20000100c00 */
[----:B------:R-:W-:-:S03]  /*01b0*/  ISETP.NE.AND P2, PT, R3, R0, PT ;  /* 0x000000000300720c */ /* 0x000fc60003f45270 */
[----:B------:R0:W-:Y:S04]  /*01c0*/  STL.128 [R2+0x10], RZ ;  /* 0x000010ff02007387 */ /* 0x0001e80000100c00 */
[----:B------:R0:W-:Y:S04]  /*01d0*/  STL.128 [R2+0x20], RZ ;  /* 0x000020ff02007387 */ /* 0x0001e80000100c00 */
[----:B------:R0:W-:Y:S02]  /*01e0*/  STL.128 [R2+0x30], RZ ;  /* 0x000030ff02007387 */ /* 0x0001e40000100c00 */
[----:B------:R-:W-:Y:S05]  /*01f0*/  @P2 BRA `(.L_x_2) ;  /* 0xfffffffc00e02947 */ /* 0x000fea000383ffff */
.L_x_1:
[----:B------:R-:W-:Y:S05]  /*0200*/  @!P1 BRA `(.L_x_3) ;  /* 0x0000000000809947 */ /* 0x000fea0003800000 */
[----:B------:R-:W-:Y:S02]  /*0210*/  ISETP.GE.U32.AND P2, PT, R13, 0x8, PT ;  /* 0x000000080d00780c */ /* 0x000fe40003f46070 */
[----:B------:R-:W-:-:S04]  /*0220*/  LOP3.LUT R3, R5, 0x7, RZ, 0xc0, !PT ;  /* 0x0000000705037812 */ /* 0x000fc800078ec0ff */
[----:B------:R-:W-:-:S07]  /*0230*/  ISETP.NE.AND P3, PT, R3, RZ, PT ;  /* 0x000000ff0300720c */ /* 0x000fce0003f65270 */
[----:B------:R-:W-:Y:S06]  /*0240*/  @!P2 BRA `(.L_x_4) ;  /* 0x000000000028a947 */ /* 0x000fec0003800000 */
[C---:B0-----:R-:W-:Y:S02]  /*0250*/  LEA R2, R0.reuse, UR10, 0x2 ;  /* 0x0000000a00027c11 */ /* 0x041fe4000f8e10ff */
[----:B------:R-:W-:-:S03]  /*0260*/  IADD3 R0, PT, PT, R0, 0x8, RZ ;  /* 0x0000000800007810 */ /* 0x000fc60007ffe0ff */
[----:B------:R1:W-:Y:S04]  /*0270*/  STL [R2], RZ ;  /* 0x000000ff02007387 */ /* 0x0003e80000100800 */
[----:B------:R1:W-:Y:S04]  /*0280*/  STL [R2+0x4], RZ ;  /* 0x000004ff02007387 */ /* 0x0003e80000100800 */
[----:B------:R1:W-:Y:S04]  /*0290*/  STL [R2+0x8], RZ ;  /* 0x000008ff02007387 */ /* 0x0003e80000100800 */
[----:B------:R1:W-:Y:S04]  /*02a0*/  STL [R2+0xc], RZ ;  /* 0x00000cff02007387 */ /* 0x0003e80000100800 */
[----:B------:R1:W-:Y:S04]  /*02b0*/  STL [R2+0x10], RZ ;  /* 0x000010ff02007387 */ /* 0x0003e80000100800 */
[----:B------:R1:W-:Y:S04]  /*02c0*/  STL [R2+0x14], RZ ;  /* 0x000014ff02007387 */ /* 0x0003e80000100800 */
[----:B------:R1:W-:Y:S04]  /*02d0*/  STL [R2+0x18], RZ ;  /* 0x000018ff02007387 */ /* 0x0003e80000100800 */
[----:B------:R1:W-:Y:S02]  /*02e0*/  STL [R2+0x1c], RZ ;  /* 0x00001cff02007387 */ /* 0x0003e40000100800 */
.L_x_4:
[----:B------:R-:W-:Y:S05]  /*02f0*/  @!P3 BRA `(.L_x_3) ;  /* 0x000000000044b947 */ /* 0x000fea0003800000 */
[----:B------:R-:W-:Y:S02]  /*0300*/  ISETP.GE.U32.AND P2, PT, R3, 0x4, PT ;  /* 0x000000040300780c */ /* 0x000fe40003f46070 */
[----:B01----:R-:W-:-:S04]  /*0310*/  LOP3.LUT R2, R5, 0x3, RZ, 0xc0, !PT ;  /* 0x0000000305027812 */ /* 0x003fc800078ec0ff */
[----:B------:R-:W-:-:S07]  /*0320*/  ISETP.NE.AND P3, PT, R2, RZ, PT ;  /* 0x000000ff0200720c */ /* 0x000fce0003f65270 */
[C---:B------:R-:W-:Y:S02]  /*0330*/  @P2 LEA R3, R0.reuse, UR10, 0x2 ;  /* 0x0000000a00032c11 */ /* 0x040fe4000f8e10ff */
[----:B------:R-:W-:-:S03]  /*0340*/  @P2 IADD3 R0, PT, PT, R0, 0x4, RZ ;  /* 0x0000000400002810 */ /* 0x000fc60007ffe0ff */
[----:B------:R2:W-:Y:S04]  /*0350*/  @P2 STL [R3], RZ ;  /* 0x000000ff03002387 */ /* 0x0005e80000100800 */
[----:B------:R2:W-:Y:S04]  /*0360*/  @P2 STL [R3+0x4], RZ ;  /* 0x000004ff03002387 */ /* 0x0005e80000100800 */
[----:B------:R2:W-:Y:S04]  /*0370*/  @P2 STL [R3+0x8], RZ ;  /* 0x000008ff03002387 */ /* 0x0005e80000100800 */
[----:B------:R2:W-:Y:S01]  /*0380*/  @P2 STL [R3+0xc], RZ ;  /* 0x00000cff03002387 */ /* 0x0005e20000100800 */
[----:B------:R-:W-:Y:S05]  /*0390*/  @!P3 BRA `(.L_x_3) ;  /* 0x00000000001cb947 */ /* 0x000fea0003800000 */
[----:B------:R-:W-:-:S05]  /*03a0*/  UMOV UR4, URZ ;  /* 0x000000ff00047c82 */ /* 0x000fca0008000000 */
.L_x_5:
[C---:B--2---:R-:W-:Y:S01]  /*03b0*/  LEA R3, R0.reuse, UR10, 0x2 ;  /* 0x0000000a00037c11 */ /* 0x044fe2000f8e10ff */
[----:B------:R-:W-:Y:S01]  /*03c0*/  UIADD3 UR4, UPT, UPT, UR4, 0x1, URZ ;  /* 0x0000000104047890 */ /* 0x000fe2000fffe0ff */
[----:B------:R-:W-:-:S03]  /*03d0*/  IADD3 R0, PT, PT, R0, 0x1, RZ ;  /* 0x0000000100007810 */ /* 0x000fc60007ffe0ff */
[----:B------:R3:W-:Y:S02]  /*03e0*/  STL [R3], RZ ;  /* 0x000000ff03007387 */ /* 0x0007e40000100800 */
[----:B------:R-:W-:-:S13]  /*03f0*/  ISETP.NE.AND P2, PT, R2, UR4, PT ;  /* 0x0000000402007c0c */ /* 0x000fda000bf45270 */
[----:B---3--:R-:W-:Y:S05]  /*0400*/  @P2 BRA `(.L_x_5) ;  /* 0xfffffffc00e82947 */ /* 0x008fea000383ffff */
.L_x_3:
[----:B------:R-:W-:Y:S01]  /*0410*/  HFMA2 R0, -RZ, RZ, 0, 0 ;  /* 0x00000000ff007431 */ /* 0x000fe200000001ff */
[----:B------:R-:W-:Y:S06]  /*0420*/  @!P0 BRA `(.L_x_6) ;  /* 0x0000000000b48947 */ /* 0x000fec0003800000 */
[----:B------:R-:W3:Y:S01]  /*0430*/  S2UR UR5, SR_CgaCtaId ;  /* 0x00000000000579c3 */ /* 0x000ee20000008800 */
[----:B------:R-:W-:Y:S01]  /*0440*/  UMOV UR4, 0x400 ;  /* 0x0000040000047882 */ /* 0x000fe20000000000 */
[----:B------:R-:W-:Y:S01]  /*0450*/  LOP3.LUT R0, R5, 0x7ffffff0, RZ, 0xc0, !PT ;  /* 0x7ffffff005007812 */ /* 0x000fe200078ec0ff */
[----:B---3--:R-:W-:-:S03]  /*0460*/  ULEA UR5, UR5, UR4, 0x18 ;  /* 0x0000000405057291 */ /* 0x008fc6000f8ec0ff */
[----:B------:R-:W-:-:S09]  /*0470*/  UMOV UR4, URZ ;  /* 0x000000ff00047c82 */ /* 0x000fd20008000000 */
.L_x_7:
[----:B012---:R-:W0:Y:S01]  /*0480*/  LDC.64 R2, c[0x0][0x380] ;  /* 0x0000e000ff027b82 */ /* 0x007e220000000a00 */
[----:B------:R-:W-:-:S04]  /*0490*/  IMAD R7, R30, R5, UR4 ;  /* 0x000000041e077e24 */ /* 0x000fc8000f8e0205 */
[----:B0-----:R-:W-:-:S05]  /*04a0*/  IMAD.WIDE R2, R7, 0x4, R2 ;  /* 0x0000000407027825 */ /* 0x001fca00078e0202 */
[----:B------:R-:W2:Y:S04]  /*04b0*/  LDG.E R4, desc[UR8][R2.64] ;  /* 0x0000000802047981 */ /* 0x000ea8000c1e1900 */
[----:B------:R-:W3:Y:S04]  /*04c0*/  LDG.E R8, desc[UR8][R2.64+0x4] ;  /* 0x0000040802087981 */ /* 0x000ee8000c1e1900 */
[----:B------:R-:W4:Y:S04]  /*04d0*/  LDG.E R10, desc[UR8][R2.64+0x8] ;  /* 0x00000808020a7981 */ /* 0x000f28000c1e1900 */
[----:B------:R-:W5:Y:S04]  /*04e0*/  LDG.E R12, desc[UR8][R2.64+0xc] ;  /* 0x00000c08020c7981 */ /* 0x000f68000c1e1900 */
        /* <DEDUP_REMOVED lines=11> */
[----:B------:R-:W5:Y:S01]  /*05a0*/  LDG.E R11, desc[UR8][R2.64+0x3c] ;  /* 0x00003c08020b7981 */ /* 0x000f62000c1e1900 */
[----:B------:R-:W-:Y:S01]  /*05b0*/  IMAD R6, R20, R5, UR4 ;  /* 0x0000000414067e24 */ /* 0x000fe2000f8e0205 */
[----:B------:R-:W-:-:S04]  /*05c0*/  UIADD3 UR4, UPT, UPT, UR4, 0x10, URZ ;  /* 0x0000001004047890 */ /* 0x000fc8000fffe0ff */
[----:B------:R-:W-:Y:S02]  /*05d0*/  LEA R7, R6, UR5, 0x2 ;  /* 0x0000000506077c11 */ /* 0x000fe4000f8e10ff */
[----:B------:R-:W-:-:S03]  /*05e0*/  ISETP.NE.AND P0, PT, R0, UR4, PT ;  /* 0x0000000400007c0c */ /* 0x000fc6000bf05270 */
[----:B--2---:R0:W-:Y:S04]  /*05f0*/  STS [R7], R4 ;  /* 0x0000000407007388 */ /* 0x0041e80000000800 */
[----:B---3--:R0:W-:Y:S04]  /*0600*/  STS [R7+0x4], R8 ;  /* 0x0000040807007388 */ /* 0x0081e80000000800 */
[----:B----4-:R0:W-:Y:S04]  /*0610*/  STS [R7+0x8], R10 ;  /* 0x0000080a07007388 */ /* 0x0101e80000000800 */
[----:B-----5:R0:W-:Y:S04]  /*0620*/  STS [R7+0xc], R12 ;  /* 0x00000c0c07007388 */ /* 0x0201e80000000800 */
[----:B------:R0:W-:Y:S04]  /*0630*/  STS [R7+0x10], R14 ;  /* 0x0000100e07007388 */ /* 0x0001e80000000800 */
        /* <DEDUP_REMOVED lines=10> */
[----:B------:R0:W-:Y:S01]  /*06e0*/  STS [R7+0x3c], R11 ;  /* 0x00003c0b07007388 */ /* 0x0001e20000000800 */
[----:B------:R-:W-:Y:S05]  /*06f0*/  @P0 BRA `(.L_x_7) ;  /* 0xfffffffc00600947 */ /* 0x000fea000383ffff */
.L_x_6:
[----:B------:R-:W-:Y:S05]  /*0700*/  @!P1 BRA `(.L_x_0) ;  /* 0x00000004000c9947 */ /* 0x000fea0003800000 */
[----:B------:R-:W-:Y:S02]  /*0710*/  ISETP.GE.U32.AND P0, PT, R13, 0x8, PT ;  /* 0x000000080d00780c */ /* 0x000fe40003f06070 */
[----:B0-----:R-:W-:-:S04]  /*0720*/  LOP3.LUT R9, R5, 0x7, RZ, 0xc0, !PT ;  /* 0x0000000705097812 */ /* 0x001fc800078ec0ff */
[----:B------:R-:W-:-:S07]  /*0730*/  ISETP.NE.AND P1, PT, R9, RZ, PT ;  /* 0x000000ff0900720c */ /* 0x000fce0003f25270 */
[----:B------:R-:W-:Y:S06]  /*0740*/  @!P0 BRA `(.L_x_8) ;  /* 0x0000000000648947 */ /* 0x000fec0003800000 */
[----:B-12---:R-:W0:Y:S01]  /*0750*/  LDC.64 R2, c[0x0][0x380] ;  /* 0x0000e000ff027b82 */ /* 0x006e220000000a00 */
[----:B------:R-:W-:-:S04]  /*0760*/  IMAD R7, R30, R5, R0 ;  /* 0x000000051e077224 */ /* 0x000fc800078e0200 */
        /* <DEDUP_REMOVED lines=8> */
[----:B------:R-:W5:Y:S01]  /*07f0*/  LDG.E R22, desc[UR8][R2.64+0x1c] ;  /* 0x00001c0802167981 */ /* 0x000f62000c1e1900 */
[----:B------:R-:W0:Y:S01]  /*0800*/  S2UR UR5, SR_CgaCtaId ;  /* 0x00000000000579c3 */ /* 0x000e220000008800 */
[----:B------:R-:W-:Y:S01]  /*0810*/  UMOV UR4, 0x400 ;  /* 0x0000040000047882 */ /* 0x000fe20000000000 */
[----:B------:R-:W-:Y:S01]  /*0820*/  IMAD R6, R20, R5, R0 ;  /* 0x0000000514067224 */ /* 0x000fe200078e0200 */
[----:B------:R-:W-:Y:S01]  /*0830*/  IADD3 R0, PT, PT, R0, 0x8, RZ ;  /* 0x0000000800007810 */ /* 0x000fe20007ffe0ff */
[----:B0-----:R-:W-:-:S06]  /*0840*/  ULEA UR4, UR5, UR4, 0x18 ;  /* 0x0000000405047291 */ /* 0x001fcc000f8ec0ff */
[----:B------:R-:W-:-:S05]  /*0850*/  LEA R7, R6, UR4, 0x2 ;  /* 0x0000000406077c11 */ /* 0x000fca000f8e10ff */
[----:B--2---:R0:W-:Y:S04]  /*0860*/  STS [R7], R4 ;  /* 0x0000000407007388 */ /* 0x0041e80000000800 */
[----:B---3--:R0:W-:Y:S04]  /*0870*/  STS [R7+0x4], R8 ;  /* 0x0000040807007388 */ /* 0x0081e80000000800 */
[----:B----4-:R0:W-:Y:S04]  /*0880*/  STS [R7+0x8], R10 ;  /* 0x0000080a07007388 */ /* 0x0101e80000000800 */
[----:B-----5:R0:W-:Y:S04]  /*0890*/  STS [R7+0xc], R12 ;  /* 0x00000c0c07007388 */ /* 0x0201e80000000800 */
[----:B------:R0:W-:Y:S04]  /*08a0*/  STS [R7+0x10], R14 ;  /* 0x0000100e07007388 */ /* 0x0001e80000000800 */
[----:B------:R0:W-:Y:S04]  /*08b0*/  STS [R7+0x14], R16 ;  /* 0x0000141007007388 */ /* 0x0001e80000000800 */
[----:B------:R0:W-:Y:S04]  /*08c0*/  STS [R7+0x18], R18 ;  /* 0x0000181207007388 */ /* 0x0001e80000000800 */
[----:B------:R0:W-:Y:S02]  /*08d0*/  STS [R7+0x1c], R22 ;  /* 0x00001c1607007388 */ /* 0x0001e40000000800 */
.L_x_8:
[----:B------:R-:W-:Y:S05]  /*08e0*/  @!P1 BRA `(.L_x_0) ;  /* 0x0000000000949947 */ /* 0x000fea0003800000 */
[----:B------:R-:W-:Y:S02]  /*08f0*/  ISETP.GE.U32.AND P0, PT, R9, 0x4, PT ;  /* 0x000000040900780c */ /* 0x000fe40003f06070 */
[----:B------:R-:W-:-:S04]  /*0900*/  LOP3.LUT R11, R5, 0x3, RZ, 0xc0, !PT ;  /* 0x00000003050b7812 */ /* 0x000fc800078ec0ff */
[----:B------:R-:W-:-:S07]  /*0910*/  ISETP.NE.AND P1, PT, R11, RZ, PT ;  /* 0x000000ff0b00720c */ /* 0x000fce0003f25270 */
[----:B------:R-:W-:Y:S06]  /*0920*/  @!P0 BRA `(.L_x_9) ;  /* 0x0000000000448947 */ /* 0x000fec0003800000 */
[----:B-12---:R-:W1:Y:S01]  /*0930*/  LDC.64 R2, c[0x0][0x380] ;  /* 0x0000e000ff027b82 */ /* 0x006e620000000a00 */
[----:B0-----:R-:W-:-:S04]  /*0940*/  IMAD R7, R30, R5, R0 ;  /* 0x000000051e077224 */ /* 0x001fc800078e0200 */
[----:B-1----:R-:W-:-:S05]  /*0950*/  IMAD.WIDE R2, R7, 0x4, R2 ;  /* 0x0000000407027825 */ /* 0x002fca00078e0202 */
[----:B------:R-:W2:Y:S04]  /*0960*/  LDG.E R4, desc[UR8][R2.64] ;  /* 0x0000000802047981 */ /* 0x000ea8000c1e1900 */
[----:B------:R-:W3:Y:S04]  /*0970*/  LDG.E R8, desc[UR8][R2.64+0x4] ;  /* 0x0000040802087981 */ /* 0x000ee8000c1e1900 */
[----:B------:R-:W4:Y:S04]  /*0980*/  LDG.E R10, desc[UR8][R2.64+0x8] ;  /* 0x00000808020a7981 */ /* 0x000f28000c1e1900 */
        /* <DEDUP_REMOVED lines=10> */
[----:B-----5:R0:W-:Y:S02]  /*0a30*/  STS [R7+0xc], R12 ;  /* 0x00000c0c07007388 */ /* 0x0201e40000000800 */
.L_x_9:
[----:B------:R-:W-:Y:S05]  /*0a40*/  @!P1 BRA `(.L_x_0) ;  /* 0x00000000003c9947 */ /* 0x000fea0003800000 */
[----:B------:R-:W3:Y:S01]  /*0a50*/  S2UR UR5, SR_CgaCtaId ;  /* 0x00000000000579c3 */ /* 0x000ee20000008800 */
[----:B------:R-:W-:-:S07]  /*0a60*/  UMOV UR4, 0x400 ;  /* 0x0000040000047882 */ /* 0x000fce0000000000 */
[----:B0-----:R-:W0:Y:S01]  /*0a70*/  LDC.64 R6, c[0x0][0x380] ;  /* 0x0000e000ff067b82 */ /* 0x001e220000000a00 */
[----:B---3--:R-:W-:-:S03]  /*0a80*/  ULEA UR5, UR5, UR4, 0x18 ;  /* 0x0000000405057291 */ /* 0x008fc6000f8ec0ff */
[----:B------:R-:W-:-:S09]  /*0a90*/  UMOV UR4, URZ ;  /* 0x000000ff00047c82 */ /* 0x000fd20008000000 */
.L_x_10:
[----:B--2---:R-:W-:-:S04]  /*0aa0*/  IMAD R3, R30, R5, R0 ;  /* 0x000000051e037224 */ /* 0x004fc800078e0200 */
[----:B01-3--:R-:W-:-:S06]  /*0ab0*/  IMAD.WIDE R2, R3, 0x4, R6 ;  /* 0x0000000403027825 */ /* 0x00bfcc00078e0206 */
[----:B------:R-:W2:Y:S01]  /*0ac0*/  LDG.E R2, desc[UR8][R2.64] ;  /* 0x0000000802027981 */ /* 0x000ea2000c1e1900 */
[----:B------:R-:W-:Y:S01]  /*0ad0*/  IMAD R4, R20, R5, R0 ;  /* 0x0000000514047224 */ /* 0x000fe200078e0200 */
[----:B------:R-:W-:Y:S01]  /*0ae0*/  UIADD3 UR4, UPT, UPT, UR4, 0x1, URZ ;  /* 0x0000000104047890 */ /* 0x000fe2000fffe0ff */
[----:B------:R-:W-:-:S03]  /*0af0*/  IADD3 R0, PT, PT, R0, 0x1, RZ ;  /* 0x0000000100007810 */ /* 0x000fc60007ffe0ff */
[----:B------:R-:W-:Y:S02]  /*0b00*/  LEA R9, R4, UR5, 0x2 ;  /* 0x0000000504097c11 */ /* 0x000fe4000f8e10ff */
[----:B------:R-:W-:-:S03]  /*0b10*/  ISETP.NE.AND P0, PT, R11, UR4, PT ;  /* 0x000000040b007c0c */ /* 0x000fc6000bf05270 */
[----:B--2---:R3:W-:Y:S10]  /*0b20*/  STS [R9], R2 ;  /* 0x0000000209007388 */ /* 0x0047f40000000800 */
[----:B------:R-:W-:Y:S05]  /*0b30*/  @P0 BRA `(.L_x_10) ;  /* 0xfffffffc00d80947 */ /* 0x000fea000383ffff */
.L_x_0:
[----:B------:R-:W-:Y:S01]  /*0b40*/  BAR.SYNC.DEFER_BLOCKING 0x0 ;  /* 0x0000000000007b1d */ /* 0x000fe20000010000 */
[----:B------:R-:W-:Y:S01]  /*0b50*/  UISETP.GE.AND UP0, UPT, UR7, 0x1, UPT ;  /* 0x000000010700788c */ /* 0x000fe2000bf06270 */
[----:B0-----:R-:W-:-:S08]  /*0b60*/  HFMA2 R28, -RZ, RZ, 0, 0 ;  /* 0x00000000ff1c7431 */ /* 0x001fd000000001ff */
[----:B------:R-:W-:Y:S05]  /*0b70*/  BRA.U !UP0, `(.L_x_11) ;  /* 0x0000003d08247547 */ /* 0x000fea000b800000 */
[----:B--2---:R-:W0:Y:S01]  /*0b80*/  S2R R3, SR_CgaCtaId ;  /* 0x0000000000037919 */ /* 0x004e220000008800 */
[C---:B------:R-:W-:Y:S01]  /*0b90*/  IMAD R6, R5.reuse, 0x3, R20 ;  /* 0x0000000305067824 */ /* 0x040fe200078e0214 */
[----:B------:R-:W-:Y:S01]  /*0ba0*/  MOV R0, 0x400 ;  /* 0x0000040000007802 */ /* 0x000fe20000000f00 */
[C---:B------:R-:W-:Y:S01]  /*0bb0*/  IMAD R7, R5.reuse, UR6, RZ ;  /* 0x0000000605077c24 */ /* 0x040fe2000f8e02ff */
[----:B------:R-:W-:Y:S01]  /*0bc0*/  ULOP3.LUT UR13, UR6, 0xfffffffc, URZ, 0xc0, !UPT ;  /* 0xfffffffc060d7892 */ /* 0x000fe2000f8ec0ff */
[----:B-1-3--:R-:W-:Y:S01]  /*0bd0*/  I2FP.F32.S32 R2, R5 ;  /* 0x0000000500027245 */ /* 0x00afe20000201400 */
[----:B------:R-:W-:Y:S01]  /*0be0*/  ULOP3.LUT UR12, UR6, 0x3, URZ, 0xc0, !UPT ;  /* 0x00000003060c7892 */ /* 0x000fe2000f8ec0ff */
[----:B------:R-:W-:Y:S01]  /*0bf0*/  SHF.L.U32 R6, R6, 0x2, RZ ;  /* 0x0000000206067819 */ /* 0x000fe200000006ff */
[----:B------:R-:W-:Y:S01]  /*0c00*/  IMAD R25, R20, UR6, R7 ;  /* 0x0000000614197c24 */ /* 0x000fe2000f8e0207 */
[----:B------:R-:W-:Y:S01]  /*0c10*/  R2UR UR7, R2 ;  /* 0x00000000020772ca */ /* 0x000fe200000e0000 */
[----:B------:R-:W-:Y:S01]  /*0c20*/  UMOV UR4, URZ ;  /* 0x000000ff00047c82 */ /* 0x000fe20008000000 */
[----:B------:R-:W-:-:S02]  /*0c30*/  LOP3.LUT R2, R5, 0x3, RZ, 0xc0, !PT ;  /* 0x0000000305027812 */ /* 0x000fc400078ec0ff */
[C---:B------:R-:W-:Y:S02]  /*0c40*/  LOP3.LUT R23, R5.reuse, 0x7ffffff8, RZ, 0xc0, !PT ;  /* 0x7ffffff805177812 */ /* 0x040fe400078ec0ff */
[----:B------:R-:W-:Y:S02]  /*0c50*/  LOP3.LUT R4, R5, 0x7ffffff0, RZ, 0xc0, !PT ;  /* 0x7ffffff005047812 */ /* 0x000fe400078ec0ff */
[----:B------:R-:W-:Y:S02]  /*0c60*/  MOV R17, 0xff800000 ;  /* 0xff80000000117802 */ /* 0x000fe40000000f00 */
[----:B------:R-:W-:Y:S02]  /*0c70*/  MOV R28, RZ ;  /* 0x000000ff001c7202 */ /* 0x000fe40000000f00 */
[----:B0-----:R-:W-:Y:S02]  /*0c80*/  LEA R27, R3, R0, 0x18 ;  /* 0x00000000031b7211 */ /* 0x001fe400078ec0ff */
[----:B------:R-:W-:-:S02]  /*0c90*/  LOP3.LUT R0, R5, 0x7, RZ, 0xc0, !PT ;  /* 0x0000000705007812 */ /* 0x000fc400078ec0ff */
[----:B------:R-:W-:Y:S01]  /*0ca0*/  LOP3.LUT R3, R5, 0xf, RZ, 0xc0, !PT ;  /* 0x0000000f05037812 */ /* 0x000fe200078ec0ff */
[----:B------:R-:W-:Y:S01]  /*0cb0*/  IMAD R22, R6, UR6, R27 ;  /* 0x0000000606167c24 */ /* 0x000fe2000f8e021b */
[C---:B------:R-:W-:Y:S02]  /*0cc0*/  LEA R27, R7.reuse, R27, 0x2 ;  /* 0x0000001b071b7211 */ /* 0x040fe400078e10ff */
[----:B------:R-:W-:Y:S02]  /*0cd0*/  IADD3 R24, PT, PT, R0, -0x1, RZ ;  /* 0xffffffff00187810 */ /* 0x000fe40007ffe0ff */
[----:B------:R-:W-:Y:S02]  /*0ce0*/  IADD3 R6, PT, PT, RZ, -UR13, RZ ;  /* 0x8000000dff067c10 */ /* 0x000fe4000fffe0ff */
[----:B------:R-:W-:Y:S02]  /*0cf0*/  IADD3 R22, PT, PT, R22, 0x8, RZ ;  /* 0x0000000816167810 */ /* 0x000fe40007ffe0ff */
[----:B------:R-:W-:-:S07]  /*0d00*/  LEA R26, R7, R27, 0x2 ;  /* 0x0000001b071a7211 */ /* 0x000fce00078e10ff */
.L_x_100:
[----:B------:R-:W-:Y:S01]  /*0d10*/  ISETP.GE.AND P0, PT, R20, R7, PT ;  /* 0x000000071400720c */ /* 0x000fe20003f06270 */
[----:B------:R-:W0:Y:S01]  /*0d20*/  LDCU UR6, c[0x0][0x3a0] ;  /* 0x00007400ff0677ac */ /* 0x000e220008000800 */
[----:B------:R-:W-:Y:S11]  /*0d30*/  BSSY.RECONVERGENT B0, `(.L_x_12) ;  /* 0x0000045000007945 */ /* 0x000ff60003800200 */
[----:B-1234-:R-:W-:Y:S05]  /*0d40*/  @P0 BRA `(.L_x_13) ;  /* 0x00000004000c0947 */ /* 0x01efea0003800000 */
[----:B------:R-:W1:Y:S01]  /*0d50*/  LDC R5, c[0x0][0x3a4] ;  /* 0x0000e900ff057b82 */ /* 0x000e620000000800 */
[----:B------:R-:W-:Y:S02]  /*0d60*/  MOV R14, R20 ;  /* 0x00000014000e7202 */ /* 0x000fe40000000f00 */
[----:B-1----:R-:W-:-:S04]  /*0d70*/  IABS R5, R5 ;  /* 0x0000000500057213 */ /* 0x002fc80000000000 */
[----:B------:R-:W1:Y:S08]  /*0d80*/  I2F.RP R10, R5 ;  /* 0x00000005000a7306 */ /* 0x000e700000209400 */
[----:B-1----:R-:W1:Y:S02]  /*0d90*/  MUFU.RCP R10, R10 ;  /* 0x0000000a000a7308 */ /* 0x002e640000001000 */
[----:B-1----:R-:W-:-:S06]  /*0da0*/  IADD3 R8, PT, PT, R10, 0xffffffe, RZ ;  /* 0x0ffffffe0a087810 */ /* 0x002fcc0007ffe0ff */
[----:B------:R1:W2:Y:S02]  /*0db0*/  F2I.FTZ.U32.TRUNC.NTZ R9, R8 ;  /* 0x0000000800097305 */ /* 0x0002a4000021f000 */
[----:B-1----:R-:W-:Y:S01]  /*0dc0*/  HFMA2 R8, -RZ, RZ, 0, 0 ;  /* 0x00000000ff087431 */ /* 0x002fe200000001ff */
[----:B--2---:R-:W-:-:S05]  /*0dd0*/  IADD3 R12, PT, PT, RZ, -R9, RZ ;  /* 0x80000009ff0c7210 */ /* 0x004fca0007ffe0ff */
[----:B------:R-:W-:-:S04]  /*0de0*/  IMAD R11, R12, R5, RZ ;  /* 0x000000050c0b7224 */ /* 0x000fc800078e02ff */
[----:B------:R-:W-:-:S07]  /*0df0*/  IMAD.HI.U32 R12, R9, R11, R8 ;  /* 0x0000000b090c7227 */ /* 0x000fce00078e0008 */
.L_x_17:
[----:B------:R-:W1:Y:S01]  /*0e00*/  LDC R9, c[0x0][0x3a4] ;  /* 0x0000e900ff097b82 */ /* 0x000e620000000800 */
[----:B------:R-:W-:Y:S01]  /*0e10*/  IABS R16, R14 ;  /* 0x0000000e00107213 */ /* 0x000fe20000000000 */
[----:B------:R-:W-:Y:S04]  /*0e20*/  BSSY.RECONVERGENT B1, `(.L_x_14) ;  /* 0x000002f000017945 */ /* 0x000fe80003800200 */
[----:B------:R-:W-:-:S05]  /*0e30*/  IMAD.HI.U32 R8, R12, R16, RZ ;  /* 0x000000100c087227 */ /* 0x000fca00078e00ff */
[----:B------:R-:W-:Y:S02]  /*0e40*/  IADD3 R10, PT, PT, -R8, RZ, RZ ;  /* 0x000000ff080a7210 */ /* 0x000fe40007ffe1ff */
[-C--:B-1----:R-:W-:Y:S02]  /*0e50*/  IABS R15, R9.reuse ;  /* 0x00000009000f7213 */ /* 0x082fe40000000000 */
[----:B------:R-:W-:-:S03]  /*0e60*/  LOP3.LUT R13, RZ, R9, RZ, 0x33, !PT ;  /* 0x00000009ff0d7212 */ /* 0x000fc600078e33ff */
[----:B------:R-:W-:Y:S01]  /*0e70*/  IMAD R16, R15, R10, R16 ;  /* 0x0000000a0f107224 */ /* 0x000fe200078e0210 */
[----:B------:R-:W-:-:S04]  /*0e80*/  LOP3.LUT R10, R14, R9, RZ, 0x3c, !PT ;  /* 0x000000090e0a7212 */ /* 0x000fc800078e3cff */
[----:B------:R-:W-:Y:S02]  /*0e90*/  ISETP.GT.U32.AND P1, PT, R5, R16, PT ;  /* 0x000000100500720c */ /* 0x000fe40003f24070 */
[----:B------:R-:W-:-:S11]  /*0ea0*/  ISETP.GE.AND P2, PT, R10, RZ, PT ;  /* 0x000000ff0a00720c */ /* 0x000fd60003f46270 */
[----:B------:R-:W-:Y:S02]  /*0eb0*/  @!P1 IADD3 R16, PT, PT, R16, -R15, RZ ;  /* 0x8000000f10109210 */ /* 0x000fe40007ffe0ff */
[----:B------:R-:W-:Y:S02]  /*0ec0*/  @!P1 IADD3 R8, PT, PT, R8, 0x1, RZ ;  /* 0x0000000108089810 */ /* 0x000fe40007ffe0ff */
[----:B------:R-:W-:-:S13]  /*0ed0*/  ISETP.GE.U32.AND P0, PT, R16, R5, PT ;  /* 0x000000051000720c */ /* 0x000fda0003f06070 */
[----:B------:R-:W-:Y:S02]  /*0ee0*/  @P0 IADD3 R8, PT, PT, R8, 0x1, RZ ;  /* 0x0000000108080810 */ /* 0x000fe40007ffe0ff */
[----:B------:R-:W-:Y:S02]  /*0ef0*/  ISETP.NE.AND P0, PT, R9, RZ, PT ;  /* 0x000000ff0900720c */ /* 0x000fe40003f05270 */
[----:B------:R-:W-:-:S04]  /*0f00*/  @!P2 IADD3 R8, PT, PT, -R8, RZ, RZ ;  /* 0x000000ff0808a210 */ /* 0x000fc80007ffe1ff */
[----:B------:R-:W-:-:S04]  /*0f10*/  SEL R8, R13, R8, !P0 ;  /* 0x000000080d087207 */ /* 0x000fc80004000000 */
[----:B------:R-:W-:-:S04]  /*0f20*/  IADD3 R8, PT, PT, R8, UR4, RZ ;  /* 0x0000000408087c10 */ /* 0x000fc8000fffe0ff */
[----:B0-----:R-:W-:-:S13]  /*0f30*/  ISETP.GE.AND P1, PT, R8, UR6, PT ;  /* 0x0000000608007c0c */ /* 0x001fda000bf26270 */
[----:B------:R-:W-:Y:S05]  /*0f40*/  @P1 BRA `(.L_x_15) ;  /* 0x0000000000641947 */ /* 0x000fea0003800000 */
[----:B------:R-:W-:Y:S01]  /*0f50*/  ISETP.GE.AND P2, PT, R14, RZ, PT ;  /* 0x000000ff0e00720c */ /* 0x000fe20003f46270 */
[----:B------:R-:W0:Y:S01]  /*0f60*/  LDC.64 R10, c[0x0][0x388] ;  /* 0x0000e200ff0a7b82 */ /* 0x000e220000000a00 */
[-C--:B------:R-:W-:Y:S02]  /*0f70*/  MOV R5, R15.reuse ;  /* 0x0000000f00057202 */ /* 0x080fe40000000f00 */
[----:B------:R-:W-:Y:S02]  /*0f80*/  IADD3 R19, PT, PT, R16, -R15, RZ ;  /* 0x8000000f10137210 */ /* 0x000fe40007ffe0ff */
[----:B------:R-:W-:-:S04]  /*0f90*/  ISETP.GT.U32.AND P1, PT, R5, R16, PT ;  /* 0x000000100500720c */ /* 0x000fc80003f24070 */
[----:B------:R-:W-:-:S04]  /*0fa0*/  SEL R16, R19, R16, !P1 ;  /* 0x0000001013107207 */ /* 0x000fc80004800000 */
[----:B------:R-:W-:-:S04]  /*0fb0*/  @!P2 IADD3 R16, PT, PT, -R16, RZ, RZ ;  /* 0x000000ff1010a210 */ /* 0x000fc80007ffe1ff */
[----:B------:R-:W-:-:S05]  /*0fc0*/  SEL R16, R13, R16, !P0 ;  /* 0x000000100d107207 */ /* 0x000fca0004000000 */
[----:B------:R-:W-:Y:S02]  /*0fd0*/  IMAD R13, R8, R9, R16 ;  /* 0x00000009080d7224 */ /* 0x000fe400078e0210 */
[----:B------:R-:W1:Y:S02]  /*0fe0*/  LDC.64 R8, c[0x0][0x390] ;  /* 0x0000e400ff087b82 */ /* 0x000e640000000a00 */
[----:B0-----:R-:W-:-:S06]  /*0ff0*/  IMAD.WIDE R10, R13, 0x4, R10 ;  /* 0x000000040d0a7825 */ /* 0x001fcc00078e020a */
[----:B------:R0:W2:Y:S01]  /*1000*/  LDG.E R10, desc[UR8][R10.64] ;  /* 0x000000080a0a7981 */ /* 0x0000a2000c1e1900 */
[----:B-1----:R-:W-:-:S06]  /*1010*/  IMAD.WIDE R8, R13, 0x4, R8 ;  /* 0x000000040d087825 */ /* 0x002fcc00078e0208 */
[----:B------:R1:W5:Y:S01]  /*1020*/  LDG.E R8, desc[UR8][R8.64] ;  /* 0x0000000808087981 */ /* 0x000362000c1e1900 */
[----:B------:R-:W3:Y:S01]  /*1030*/  I2F.RP R16, R15 ;  /* 0x0000000f00107306 */ /* 0x000ee20000209400 */
[----:B------:R-:W-:-:S07]  /*1040*/  LEA R19, R14, R27, 0x2 ;  /* 0x0000001b0e137211 */ /* 0x000fce00078e10ff */
[----:B---3--:R-:W3:Y:S02]  /*1050*/  MUFU.RCP R16, R16 ;  /* 0x0000001000107308 */ /* 0x008ee40000001000 */
[----:B---3--:R-:W-:-:S06]  /*1060*/  IADD3 R13, PT, PT, R16, 0xffffffe, RZ ;  /* 0x0ffffffe100d7810 */ /* 0x008fcc0007ffe0ff */
[----:B------:R-:W3:Y:S02]  /*1070*/  F2I.FTZ.U32.TRUNC.NTZ R13, R13 ;  /* 0x0000000d000d7305 */ /* 0x000ee4000021f000 */
[----:B---3--:R-:W-:-:S05]  /*1080*/  IADD3 R12, PT, PT, RZ, -R13, RZ ;  /* 0x8000000dff0c7210 */ /* 0x008fca0007ffe0ff */
[----:B0-----:R-:W-:Y:S02]  /*1090*/  IMAD R11, R12, R15, RZ ;  /* 0x0000000f0c0b7224 */ /* 0x001fe400078e02ff */
[----:B------:R-:W-:-:S05]  /*10a0*/  HFMA2 R12, -RZ, RZ, 0, 0 ;  /* 0x00000000ff0c7431 */ /* 0x000fca00000001ff */
[----:B------:R-:W-:Y:S01]  /*10b0*/  IMAD.HI.U32 R12, R13, R11, R12 ;  /* 0x0000000b0d0c7227 */ /* 0x000fe200078e000c */
[----:B--2---:R1:W-:Y:S01]  /*10c0*/  STS [R19], R10 ;  /* 0x0000000a13007388 */ /* 0x0043e20000000800 */
[----:B------:R-:W-:Y:S05]  /*10d0*/  BRA `(.L_x_16) ;  /* 0x00000000000c7947 */ /* 0x000fea0003800000 */
.L_x_15:
[----:B------:R-:W-:Y:S02]  /*10e0*/  LEA R9, R14, R27, 0x2 ;  /* 0x0000001b0e097211 */ /* 0x000fe400078e10ff */
[----:B------:R-:W-:-:S03]  /*10f0*/  MOV R8, RZ ;  /* 0x000000ff00087202 */ /* 0x000fc60000000f00 */
[----:B------:R0:W-:Y:S04]  /*1100*/  STS [R9], RZ ;  /* 0x000000ff09007388 */ /* 0x0001e80000000800 */
.L_x_16:
[----:B------:R-:W-:Y:S05]  /*1110*/  BSYNC.RECONVERGENT B1 ;  /* 0x0000000000017941 */ /* 0x000fea0003800200 */
.L_x_14:
[----:B------:R-:W2:Y:S01]  /*1120*/  LDCU UR5, c[0x0][0x360] ;  /* 0x00006c00ff0577ac */ /* 0x000ea20008000800 */
[----:B01----:R-:W-:-:S05]  /*1130*/  LEA R9, R14, R26, 0x2 ;  /* 0x0000001a0e097211 */ /* 0x003fca00078e10ff */
[----:B-----5:R1:W-:Y:S01]  /*1140*/  STS [R9], R8 ;  /* 0x0000000809007388 */ /* 0x0203e20000000800 */
[----:B--2---:R-:W-:-:S04]  /*1150*/  IADD3 R14, PT, PT, R14, UR5, RZ ;  /* 0x000000050e0e7c10 */ /* 0x004fc8000fffe0ff */
[----:B------:R-:W-:-:S13]  /*1160*/  ISETP.GE.AND P0, PT, R14, R7, PT ;  /* 0x000000070e00720c */ /* 0x000fda0003f06270 */
[----:B-1----:R-:W-:Y:S05]  /*1170*/  @!P0 BRA `(.L_x_17) ;  /* 0xfffffffc00208947 */ /* 0x002fea000383ffff */
.L_x_13:
[----:B0-----:R-:W-:Y:S05]  /*1180*/  BSYNC.RECONVERGENT B0 ;  /* 0x0000000000007941 */ /* 0x001fea0003800200 */
.L_x_12:
[----:B------:R-:W0:Y:S01]  /*1190*/  LDCU UR14, c[0x0][0x3a8] ;  /* 0x00007500ff0e77ac */ /* 0x000e220008000800 */
[----:B------:R-:W-:Y:S01]  /*11a0*/  BSSY.RECONVERGENT B0, `(.L_x_18) ;  /* 0x0000360000007945 */ /* 0x000fe20003800200 */
[----:B------:R-:W1:Y:S01]  /*11b0*/  LDCU UR17, c[0x0][0x3a0] ;  /* 0x00007400ff1177ac */ /* 0x000e620008000800 */
[----:B------:R-:W-:Y:S01]  /*11c0*/  BAR.SYNC.DEFER_BLOCKING 0x0 ;  /* 0x0000000000007b1d */ /* 0x000fe20000010000 */
[----:B0-----:R-:W-:-:S13]  /*11d0*/  ISETP.GE.AND P0, PT, R20, UR14, PT ;  /* 0x0000000e14007c0c */ /* 0x001fda000bf06270 */
[----:B-1----:R-:W-:Y:S05]  /*11e0*/  @P0 BRA `(.L_x_19) ;  /* 0x00000034006c0947 */ /* 0x002fea0003800000 */
[----:B------:R-:W0:Y:S02]  /*11f0*/  LDCU UR5, c[0x0][0x3a4] ;  /* 0x00007480ff0577ac */ /* 0x000e240008000800 */
[----:B0-----:R-:W-:-:S09]  /*1200*/  UISETP.GE.AND UP0, UPT, UR5, 0x1, UPT ;  /* 0x000000010500788c */ /* 0x001fd2000bf06270 */
[----:B------:R-:W-:Y:S05]  /*1210*/  BRA.U !UP0, `(.L_x_20) ;  /* 0x0000001908707547 */ /* 0x000fea000b800000 */
[----:B------:R-:W-:-:S07]  /*1220*/  HFMA2 R21, -RZ, RZ, 0, 0 ;  /* 0x00000000ff157431 */ /* 0x000fce00000001ff */
.L_x_42:
[----:B0-----:R-:W0:Y:S01]  /*1230*/  LDCU UR5, c[0x0][0x3a0] ;  /* 0x00007400ff0577ac */ /* 0x001e220008000800 */
[----:B------:R-:W-:-:S04]  /*1240*/  IADD3 R5, PT, PT, R21, UR4, RZ ;  /* 0x0000000415057c10 */ /* 0x000fc8000fffe0ff */
[----:B0-----:R-:W-:-:S13]  /*1250*/  ISETP.GE.AND P0, PT, R5, UR5, PT ;  /* 0x0000000505007c0c */ /* 0x001fda000bf06270 */
[----:B-1234-:R-:W-:Y:S05]  /*1260*/  @P0 BRA `(.L_x_21) ;  /* 0x0000001800480947 */ /* 0x01efea0003800000 */
[----:B------:R-:W-:Y:S01]  /*1270*/  ISETP.GE.U32.AND P0, PT, R29, 0x7, PT ;  /* 0x000000071d00780c */ /* 0x000fe20003f06070 */
[----:B------:R-:W-:Y:S01]  /*1280*/  HFMA2 R8, -RZ, RZ, 0, 0 ;  /* 0x00000000ff087431 */ /* 0x000fe200000001ff */
[----:B------:R-:W-:-:S11]  /*1290*/  MOV R5, RZ ;  /* 0x000000ff00057202 */ /* 0x000fd60000000f00 */
[----:B------:R-:W-:Y:S05]  /*12a0*/  @!P0 BRA `(.L_x_22) ;  /* 0x0000000000988947 */ /* 0x000fea0003800000 */
[----:B------:R-:W0:Y:S01]  /*12b0*/  S2R R9, SR_CgaCtaId ;  /* 0x0000000000097919 */ /* 0x000e220000008800 */
[----:B------:R-:W-:Y:S02]  /*12c0*/  MOV R8, 0x400 ;  /* 0x0000040000087802 */ /* 0x000fe40000000f00 */
[----:B------:R-:W-:Y:S02]  /*12d0*/  MOV R5, RZ ;  /* 0x000000ff00057202 */ /* 0x000fe40000000f00 */
[----:B------:R-:W-:Y:S02]  /*12e0*/  MOV R10, RZ ;  /* 0x000000ff000a7202 */ /* 0x000fe40000000f00 */
[----:B0-----:R-:W-:-:S07]  /*12f0*/  LEA R8, R9, R8, 0x18 ;  /* 0x0000000809087211 */ /* 0x001fce00078ec0ff */
.L_x_23:
[----:B------:R-:W0:Y:S02]  /*1300*/  LDCU UR5, c[0x0][0x3a4] ;  /* 0x00007480ff0577ac */ /* 0x000e240008000800 */
[--C-:B0-----:R-:W-:Y:S02]  /*1310*/  IMAD R15, R20, UR5, R10.reuse ;  /* 0x00000005140f7c24 */ /* 0x101fe4000f8e020a */
[----:B------:R-:W-:Y:S01]  /*1320*/  IMAD R12, R21, UR5, R10 ;  /* 0x00000005150c7c24 */ /* 0x000fe2000f8e020a */
[----:B------:R-:W-:Y:S02]  /*1330*/  IADD3 R10, PT, PT, R10, 0x8, RZ ;  /* 0x000000080a0a7810 */ /* 0x000fe40007ffe0ff */
[----:B------:R-:W-:Y:S02]  /*1340*/  LEA R15, R15, R8, 0x2 ;  /* 0x000000080f0f7211 */ /* 0x000fe400078e10ff */
[----:B------:R-:W-:Y:S02]  /*1350*/  LEA R13, R12, R27, 0x2 ;  /* 0x0000001b0c0d7211 */ /* 0x000fe400078e10ff */
[----:B------:R-:W-:Y:S01]  /*1360*/  ISETP.NE.AND P0, PT, R10, R23, PT ;  /* 0x000000170a00720c */ /* 0x000fe20003f05270 */
[----:B------:R-:W-:Y:S04]  /*1370*/  LDS R16, [R15] ;  /* 0x000000000f107984 */ /* 0x000fe80000000800 */
[----:B------:R-:W0:Y:S04]  /*1380*/  LDS R18, [R13] ;  /* 0x000000000d127984 */ /* 0x000e280000000800 */
[----:B------:R-:W-:Y:S04]  /*1390*/  LDS R19, [R15+0x4] ;  /* 0x000004000f137984 */ /* 0x000fe80000000800 */
[----:B------:R-:W1:Y:S04]  /*13a0*/  LDS R31, [R13+0x4] ;  /* 0x000004000d1f7984 */ /* 0x000e680000000800 */
[----:B------:R-:W-:Y:S04]  /*13b0*/  LDS R14, [R15+0x8] ;  /* 0x000008000f0e7984 */ /* 0x000fe80000000800 */
[----:B------:R-:W2:Y:S04]  /*13c0*/  LDS R11, [R13+0x8] ;  /* 0x000008000d0b7984 */ /* 0x000ea80000000800 */
[----:B------:R-:W-:Y:S04]  /*13d0*/  LDS R9, [R15+0xc] ;  /* 0x00000c000f097984 */ /* 0x000fe80000000800 */
[----:B------:R-:W3:Y:S04]  /*13e0*/  LDS R12, [R13+0xc] ;  /* 0x00000c000d0c7984 */ /* 0x000ee80000000800 */
[----:B------:R-:W-:Y:S04]  /*13f0*/  LDS R32, [R13+0x14] ;  /* 0x000014000d207984 */ /* 0x000fe80000000800 */
[----:B------:R-:W-:Y:S04]  /*1400*/  LDS R33, [R15+0x1c] ;  /* 0x00001c000f217984 */ /* 0x000fe80000000800 */
[----:B------:R-:W-:Y:S01]  /*1410*/  LDS R34, [R13+0x1c] ;  /* 0x00001c000d227984 */ /* 0x000fe20000000800 */
[----:B0-----:R-:W-:-:S03]  /*1420*/  FFMA R18, R16, R18, R5 ;  /* 0x0000001210127223 */ /* 0x001fc60000000005 */
[----:B------:R-:W-:Y:S04]  /*1430*/  LDS R5, [R15+0x10] ;  /* 0x000010000f057984 */ /* 0x000fe80000000800 */
[----:B------:R-:W0:Y:S01]  /*1440*/  LDS R16, [R13+0x10] ;  /* 0x000010000d107984 */ /* 0x000e220000000800 */
[----:B-1----:R-:W-:-:S03]  /*1450*/  FFMA R35, R19, R31, R18 ;  /* 0x0000001f13237223 */ /* 0x002fc60000000012 */
[----:B------:R-:W1:Y:S04]  /*1460*/  LDS R31, [R15+0x14] ;  /* 0x000014000f1f7984 */ /* 0x000e680000000800 */
[----:B------:R-:W-:Y:S01]  /*1470*/  LDS R18, [R15+0x18] ;  /* 0x000018000f127984 */ /* 0x000fe20000000800 */
[----:B--2---:R-:W-:-:S03]  /*1480*/  FFMA R14, R14, R11, R35 ;  /* 0x0000000b0e0e7223 */ /* 0x004fc60000000023 */
[----:B------:R-:W2:Y:S01]  /*1490*/  LDS R19, [R13+0x18] ;  /* 0x000018000d137984 */ /* 0x000ea20000000800 */
[----:B---3--:R-:W-:-:S04]  /*14a0*/  FFMA R12, R9, R12, R14 ;  /* 0x0000000c090c7223 */ /* 0x008fc8000000000e */
[----:B0-----:R-:W-:-:S04]  /*14b0*/  FFMA R12, R5, R16, R12 ;  /* 0x00000010050c7223 */ /* 0x001fc8000000000c */
[----:B-1----:R-:W-:-:S04]  /*14c0*/  FFMA R31, R31, R32, R12 ;  /* 0x000000201f1f7223 */ /* 0x002fc8000000000c */
[----:B--2---:R-:W-:-:S04]  /*14d0*/  FFMA R18, R18, R19, R31 ;  /* 0x0000001312127223 */ /* 0x004fc8000000001f */
[----:B------:R-:W-:Y:S01]  /*14e0*/  FFMA R5, R33, R34, R18 ;  /* 0x0000002221057223 */ /* 0x000fe20000000012 */
[----:B------:R-:W-:Y:S06]  /*14f0*/  @P0 BRA `(.L_x_23) ;  /* 0xfffffffc00800947 */ /* 0x000fec000383ffff */
[----:B------:R-:W-:-:S07]  /*1500*/  MOV R8, R23 ;  /* 0x0000001700087202 */ /* 0x000fce0000000f00 */
.L_x_22:
[----:B------:R-:W-:-:S13]  /*1510*/  ISETP.NE.AND P2, PT, R0, RZ, PT ;  /* 0x000000ff0000720c */ /* 0x000fda0003f45270 */
[----:B------:R-:W-:Y:S05]  /*1520*/  @!P2 BRA `(.L_x_24) ;  /* 0x0000000000dca947 */ /* 0x000fea0003800000 */
[----:B------:R-:W-:Y:S02]  /*1530*/  ISETP.GE.U32.AND P0, PT, R24, 0x3, PT ;  /* 0x000000031800780c */ /* 0x000fe40003f06070 */
[----:B------:R-:W-:-:S11]  /*1540*/  ISETP.NE.AND P1, PT, R2, RZ, PT ;  /* 0x000000ff0200720c */ /* 0x000fd60003f25270 */
[----:B------:R-:W-:Y:S05]  /*1550*/  @!P0 BRA `(.L_x_25) ;  /* 0x0000000000548947 */ /* 0x000fea0003800000 */
[----:B------:R-:W0:Y:S01]  /*1560*/  S2UR UR6, SR_CgaCtaId ;  /* 0x00000000000679c3 */ /* 0x000e220000008800 */
[----:B------:R-:W1:Y:S01]  /*1570*/  LDCU UR15, c[0x0][0x3a4] ;  /* 0x00007480ff0f77ac */ /* 0x000e620008000800 */
[----:B------:R-:W-:Y:S01]  /*1580*/  UMOV UR5, 0x400 ;  /* 0x0000040000057882 */ /* 0x000fe20000000000 */
[--C-:B-1----:R-:W-:Y:S02]  /*1590*/  IMAD R9, R20, UR15, R8.reuse ;  /* 0x0000000f14097c24 */ /* 0x102fe4000f8e0208 */
[----:B------:R-:W-:Y:S01]  /*15a0*/  IMAD R10, R21, UR15, R8 ;  /* 0x0000000f150a7c24 */ /* 0x000fe2000f8e0208 */
[----:B------:R-:W-:Y:S01]  /*15b0*/  IADD3 R8, PT, PT, R8, 0x4, RZ ;  /* 0x0000000408087810 */ /* 0x000fe20007ffe0ff */
[----:B0-----:R-:W-:-:S03]  /*15c0*/  ULEA UR5, UR6, UR5, 0x18 ;  /* 0x0000000506057291 */ /* 0x001fc6000f8ec0ff */
[----:B------:R-:W-:-:S03]  /*15d0*/  LEA R11, R10, R27, 0x2 ;  /* 0x0000001b0a0b7211 */ /* 0x000fc600078e10ff */
[----:B------:R-:W-:Y:S02]  /*15e0*/  LEA R9, R9, UR5, 0x2 ;  /* 0x0000000509097c11 */ /* 0x000fe4000f8e10ff */
[----:B------:R-:W-:Y:S04]  /*15f0*/  LDS R12, [R11] ;  /* 0x000000000b0c7984 */ /* 0x000fe80000000800 */
[----:B------:R-:W0:Y:S04]  /*1600*/  LDS R10, [R9] ;  /* 0x00000000090a7984 */ /* 0x000e280000000800 */
[----:B------:R-:W-:Y:S04]  /*1610*/  LDS R13, [R9+0x4] ;  /* 0x00000400090d7984 */ /* 0x000fe80000000800 */
[----:B------:R-:W1:Y:S04]  /*1620*/  LDS R14, [R11+0x4] ;  /* 0x000004000b0e7984 */ /* 0x000e680000000800 */
[----:B------:R-:W-:Y:S04]  /*1630*/  LDS R15, [R9+0x8] ;  /* 0x00000800090f7984 */ /* 0x000fe80000000800 */
[----:B------:R-:W2:Y:S04]  /*1640*/  LDS R16, [R11+0x8] ;  /* 0x000008000b107984 */ /* 0x000ea80000000800 */
[----:B------:R-:W-:Y:S04]  /*1650*/  LDS R19, [R9+0xc] ;  /* 0x00000c0009137984 */ /* 0x000fe80000000800 */
[----:B------:R-:W3:Y:S01]  /*1660*/  LDS R18, [R11+0xc] ;  /* 0x00000c000b127984 */ /* 0x000ee20000000800 */
[----:B0-----:R-:W-:-:S04]  /*1670*/  FFMA R10, R10, R12, R5 ;  /* 0x0000000c0a0a7223 */ /* 0x001fc80000000005 */
[----:B-1----:R-:W-:-:S04]  /*1680*/  FFMA R10, R13, R14, R10 ;  /* 0x0000000e0d0a7223 */ /* 0x002fc8000000000a */
[----:B--2---:R-:W-:-:S04]  /*1690*/  FFMA R10, R15, R16, R10 ;  /* 0x000000100f0a7223 */ /* 0x004fc8000000000a */
[----:B---3--:R-:W-:-:S07]  /*16a0*/  FFMA R5, R19, R18, R10 ;  /* 0x0000001213057223 */ /* 0x008fce000000000a */
.L_x_25:
[----:B------:R-:W-:Y:S05]  /*16b0*/  @!P1 BRA `(.L_x_24) ;  /* 0x0000000000789947 */ /* 0x000fea0003800000 */
[----:B------:R-:W0:Y:S01]  /*16c0*/  LDCU UR16, c[0x0][0x3a4] ;  /* 0x00007480ff1077ac */ /* 0x000e220008000800 */
[----:B------:R-:W-:Y:S01]  /*16d0*/  ISETP.NE.AND P0, PT, R2, 0x1, PT ;  /* 0x000000010200780c */ /* 0x000fe20003f05270 */
[----:B0-----:R-:W-:-:S12]  /*16e0*/  ULOP3.LUT UP0, URZ, UR16, 0x1, URZ, 0xc0, !UPT ;  /* 0x0000000110ff7892 */ /* 0x001fd8000f80c0ff */
        /* <DEDUP_REMOVED lines=13> */
[----:B------:R-:W1:Y:S01]  /*17c0*/  LDS R13, [R11+0x4] ;  /* 0x000004000b0d7984 */ /* 0x000e620000000800 */
[----:B0-----:R-:W-:-:S04]  /*17d0*/  FFMA R5, R10, R12, R5 ;  /* 0x0000000c0a057223 */ /* 0x001fc80000000005 */
[----:B-1----:R-:W-:-:S07]  /*17e0*/  FFMA R5, R14, R13, R5 ;  /* 0x0000000d0e057223 */ /* 0x002fce0000000005 */
.L_x_26:
[----:B------:R-:W-:Y:S05]  /*17f0*/  BRA.U !UP0, `(.L_x_24) ;  /* 0x0000000108287547 */ /* 0x000fea000b800000 */
[----:B------:R-:W0:Y:S01]  /*1800*/  S2UR UR6, SR_CgaCtaId ;  /* 0x00000000000679c3 */ /* 0x000e220000008800 */
[----:B------:R-:W-:Y:S01]  /*1810*/  UMOV UR5, 0x400 ;  /* 0x0000040000057882 */ /* 0x000fe20000000000 */
[--C-:B------:R-:W-:Y:S02]  /*1820*/  IMAD R10, R21, UR16, R8.reuse ;  /* 0x00000010150a7c24 */ /* 0x100fe4000f8e0208 */
[----:B------:R-:W-:-:S03]  /*1830*/  IMAD R8, R20, UR16, R8 ;  /* 0x0000001014087c24 */ /* 0x000fc6000f8e0208 */
[----:B------:R-:W-:-:S06]  /*1840*/  LEA R10, R10, R27, 0x2 ;  /* 0x0000001b0a0a7211 */ /* 0x000fcc00078e10ff */
[----:B------:R-:W-:Y:S01]  /*1850*/  LDS R10, [R10] ;  /* 0x000000000a0a7984 */ /* 0x000fe20000000800 */
[----:B0-----:R-:W-:-:S06]  /*1860*/  ULEA UR5, UR6, UR5, 0x18 ;  /* 0x0000000506057291 */ /* 0x001fcc000f8ec0ff */
[----:B------:R-:W-:-:S06]  /*1870*/  LEA R8, R8, UR5, 0x2 ;  /* 0x0000000508087c11 */ /* 0x000fcc000f8e10ff */
[----:B------:R-:W0:Y:S02]  /*1880*/  LDS R8, [R8] ;  /* 0x0000000008087984 */ /* 0x000e240000000800 */
[----:B0-----:R-:W-:-:S07]  /*1890*/  FFMA R5, R8, R10, R5 ;  /* 0x0000000a08057223 */ /* 0x001fce0000000005 */
.L_x_24:
[----:B------:R-:W-:Y:S02]  /*18a0*/  UIADD3 UR5, UPT, UPT, UR7, -0xd000000, URZ ;  /* 0xf300000007057890 */ /* 0x000fe4000fffe0ff */
[----:B------:R-:W0:Y:S02]  /*18b0*/  MUFU.RSQ R8, UR7 ;  /* 0x0000000700087d08 */ /* 0x000e240008001400 */
[----:B------:R-:W-:-:S09]  /*18c0*/  UISETP.GT.U32.AND UP0, UPT, UR5, 0x727fffff, UPT ;  /* 0x727fffff0500788c */ /* 0x000fd2000bf04070 */
[----:B------:R-:W-:Y:S05]  /*18d0*/  BRA.U !UP0, `(.L_x_27) ;  /* 0x0000000108187547 */ /* 0x000fea000b800000 */
[----:B------:R-:W-:Y:S01]  /*18e0*/  BSSY.RECONVERGENT B1, `(.L_x_28) ;  /* 0x0000004000017945 */ /* 0x000fe20003800200 */
[----:B0-----:R-:W-:Y:S02]  /*18f0*/  MOV R8, UR7 ;  /* 0x0000000700087c02 */ /* 0x001fe40008000f00 */
[----:B------:R-:W-:-:S07]  /*1900*/  MOV R14, 0x1920 ;  /* 0x00001920000e7802 */ /* 0x000fce0000000f00 */
[----:B------:R-:W-:Y:S05]  /*1910*/  CALL.REL.NOINC `($__internal_0_$__cuda_sm20_sqrt_rn_f32_slowpath) ;  /* 0x0000004c00c47944 */ /* 0x000fea0003c00000 */
[----:B------:R-:W-:Y:S05]  /*1920*/  BSYNC.RECONVERGENT B1 ;  /* 0x0000000000017941 */ /* 0x000fea0003800200 */
.L_x_28:
[----:B------:R-:W-:Y:S05]  /*1930*/  BRA `(.L_x_29) ;  /* 0x0000000000107947 */ /* 0x000fea0003800000 */
.L_x_27:
[C---:B0-----:R-:W-:Y:S01]  /*1940*/  FMUL.FTZ R11, R8.reuse, UR7 ;  /* 0x00000007080b7c20 */ /* 0x041fe20008410000 */
[----:B------:R-:W-:-:S03]  /*1950*/  FMUL.FTZ R9, R8, 0.5 ;  /* 0x3f00000008097820 */ /* 0x000fc60000410000 */
[----:B------:R-:W-:-:S04]  /*1960*/  FFMA R8, -R11, R11, UR7 ;  /* 0x000000070b087e23 */ /* 0x000fc8000800010b */
[----:B------:R-:W-:-:S07]  /*1970*/  FFMA R11, R8, R9, R11 ;  /* 0x00000009080b7223 */ /* 0x000fce000000000b */
.L_x_29:
[----:B------:R-:W0:Y:S01]  /*1980*/  MUFU.RCP R34, R11 ;  /* 0x0000000b00227308 */ /* 0x000e220000001000 */
[----:B------:R-:W-:Y:S07]  /*1990*/  BSSY.RECONVERGENT B3, `(.L_x_30) ;  /* 0x000000b000037945 */ /* 0x000fee0003800200 */
[----:B------:R-:W1:Y:S01]  /*19a0*/  FCHK P0, R5, R11 ;  /* 0x0000000b05007302 */ /* 0x000e620000000000 */
[----:B0-----:R-:W-:-:S04]  /*19b0*/  FFMA R9, R34, -R11, 1 ;  /* 0x3f80000022097423 */ /* 0x001fc8000000080b */
[----:B------:R-:W-:-:S04]  /*19c0*/  FFMA R34, R34, R9, R34 ;  /* 0x0000000922227223 */ /* 0x000fc80000000022 */
[----:B------:R-:W-:-:S04]  /*19d0*/  FFMA R8, R34, R5, RZ ;  /* 0x0000000522087223 */ /* 0x000fc800000000ff */
[----:B------:R-:W-:-:S04]  /*19e0*/  FFMA R9, R8, -R11, R5 ;  /* 0x8000000b08097223 */ /* 0x000fc80000000005 */
[----:B------:R-:W-:Y:S01]  /*19f0*/  FFMA R34, R34, R9, R8 ;  /* 0x0000000922227223 */ /* 0x000fe20000000008 */
[----:B-1----:R-:W-:Y:S06]  /*1a00*/  @!P0 BRA `(.L_x_31) ;  /* 0x00000000000c8947 */ /* 0x002fec0003800000 */
[----:B------:R-:W-:Y:S02]  /*1a10*/  MOV R8, R5 ;  /* 0x0000000500087202 */ /* 0x000fe40000000f00 */
[----:B------:R-:W-:-:S07]  /*1a20*/  MOV R10, 0x1a40 ;  /* 0x00001a40000a7802 */ /* 0x000fce0000000f00 */
[----:B------:R-:W-:Y:S05]  /*1a30*/  CALL.REL.NOINC `($__internal_1_$__cuda_sm3x_div_rn_noftz_f32_slowpath) ;  /* 0x0000004c00d87944 */ /* 0x000fea0003c00000 */
.L_x_31:
[----:B------:R-:W-:Y:S05]  /*1a40*/  BSYNC.RECONVERGENT B3 ;  /* 0x0000000000037941 */ /* 0x000fea0003800200 */
.L_x_30:
[----:B------:R-:W-:Y:S01]  /*1a50*/  IADD3 R5, PT, PT, R25, R21, RZ ;  /* 0x0000001519057210 */ /* 0x000fe20007ffe0ff */
[----:B------:R-:W-:Y:S01]  /*1a60*/  BSSY.RECONVERGENT B1, `(.L_x_32) ;  /* 0x0000073000017945 */ /* 0x000fe20003800200 */
[----:B------:R-:W-:Y:S02]  /*1a70*/  FSETP.NEU.AND P0, PT, R17, -INF , PT ;  /* 0xff8000001100780b */ /* 0x000fe40003f0d000 */
[----:B------:R-:W-:Y:S02]  /*1a80*/  LEA R9, R5, R26, 0x2 ;  /* 0x0000001a05097211 */ /* 0x000fe400078e10ff */
[----:B------:R-:W-:-:S03]  /*1a90*/  FMNMX R5, R17, R34, !PT ;  /* 0x0000002211057209 */ /* 0x000fc60007800000 */
[----:B------:R0:W-:Y:S06]  /*1aa0*/  STS [R9], R34 ;  /* 0x0000002209007388 */ /* 0x0001ec0000000800 */
[----:B------:R-:W-:Y:S05]  /*1ab0*/  @!P0 BRA `(.L_x_33) ;  /* 0x0000000400b48947 */ /* 0x000fea0003800000 */
[----:B0-----:R-:W-:Y:S02]  /*1ac0*/  HFMA2 R9, -RZ, RZ, 0.96630859375, -0.0022525787353515625 ;  /* 0x3bbb989dff097431 */ /* 0x001fe400000001ff */
[----:B------:R-:W-:Y:S01]  /*1ad0*/  FADD R8, R17, -R5 ;  /* 0x8000000511087221 */ /* 0x000fe20000000000 */
[----:B------:R-:W-:Y:S02]  /*1ae0*/  MOV R10, 0x437c0000 ;  /* 0x437c0000000a7802 */ /* 0x000fe40000000f00 */
[----:B------:R-:W-:Y:S01]  /*1af0*/  ISETP.GE.U32.AND P0, PT, R29, 0xf, PT ;  /* 0x0000000f1d00780c */ /* 0x000fe20003f06070 */
[----:B------:R-:W-:-:S04]  /*1b00*/  FFMA.SAT R9, R8, R9, 0.5 ;  /* 0x3f00000008097423 */ /* 0x000fc80000002009 */
[----:B------:R-:W-:-:S04]  /*1b10*/  FFMA.RM R9, R9, R10, 12582913 ;  /* 0x4b40000109097423 */ /* 0x000fc8000000400a */
[C---:B------:R-:W-:Y:S01]  /*1b20*/  FADD R11, R9.reuse, -12583039 ;  /* 0xcb40007f090b7421 */ /* 0x040fe20000000000 */
[----:B------:R-:W-:-:S03]  /*1b30*/  SHF.L.U32 R31, R9, 0x17, RZ ;  /* 0x00000017091f7819 */ /* 0x000fc600000006ff */
[----:B------:R-:W-:-:S04]  /*1b40*/  FFMA R11, R8, 1.4426950216293334961, -R11 ;  /* 0x3fb8aa3b080b7823 */ /* 0x000fc8000000080b */
[----:B------:R-:W-:Y:S01]  /*1b50*/  FFMA R11, R8, 1.925963033500011079e-08, R11 ;  /* 0x32a57060080b7823 */ /* 0x000fe2000000000b */
[----:B------:R-:W-:-:S03]  /*1b60*/  HFMA2 R8, -RZ, RZ, 0, 0 ;  /* 0x00000000ff087431 */ /* 0x000fc600000001ff */
[----:B------:R-:W0:Y:S02]  /*1b70*/  MUFU.EX2 R10, R11 ;  /* 0x0000000b000a7308 */ /* 0x000e240000000800 */
[----:B0-----:R-:W-:Y:S01]  /*1b80*/  FMUL R31, R31, R10 ;  /* 0x0000000a1f1f7220 */ /* 0x001fe20000400000 */
[----:B------:R-:W-:Y:S06]  /*1b90*/  @!P0 BRA `(.L_x_34) ;  /* 0x0000000000788947 */ /* 0x000fec0003800000 */
[----:B------:R-:W-:-:S07]  /*1ba0*/  MOV R33, RZ ;  /* 0x000000ff00217202 */ /* 0x000fce0000000f00 */
.L_x_35:
[----:B0-----:R-:W-:-:S05]  /*1bb0*/  LEA R32, R33, UR10, 0x2 ;  /* 0x0000000a21207c11 */ /* 0x001fca000f8e10ff */
[----:B------:R-:W2:Y:S04]  /*1bc0*/  LDL.128 R8, [R32] ;  /* 0x0000000020087983 */ /* 0x000ea80000100c00 */
[----:B------:R-:W3:Y:S04]  /*1bd0*/  LDL.128 R16, [R32+0x10] ;  /* 0x0000100020107983 */ /* 0x000ee80000100c00 */
[----:B------:R-:W4:Y:S01]  /*1be0*/  LDL.128 R12, [R32+0x20] ;  /* 0x00002000200c7983 */ /* 0x000f220000100c00 */
[C---:B--2---:R-:W-:Y:S01]  /*1bf0*/  FMUL R8, R31.reuse, R8 ;  /* 0x000000081f087220 */ /* 0x044fe20000400000 */
[C---:B------:R-:W-:Y:S01]  /*1c00*/  FMUL R9, R31.reuse, R9 ;  /* 0x000000091f097220 */ /* 0x040fe20000400000 */
[C---:B------:R-:W-:Y:S01]  /*1c10*/  FMUL R10, R31.reuse, R10 ;  /* 0x0000000a1f0a7220 */ /* 0x040fe20000400000 */
[----:B------:R-:W-:-:S05]  /*1c20*/  FMUL R11, R31, R11 ;  /* 0x0000000b1f0b7220 */ /* 0x000fca0000400000 */
[----:B------:R0:W-:Y:S04]  /*1c30*/  STL.128 [R32], R8 ;  /* 0x0000000820007387 */ /* 0x0001e80000100c00 */
[----:B0-----:R-:W2:Y:S01]  /*1c40*/  LDL.128 R8, [R32+0x30] ;  /* 0x0000300020087983 */ /* 0x001ea20000100c00 */
[C---:B---3--:R-:W-:Y:S01]  /*1c50*/  FMUL R16, R31.reuse, R16 ;  /* 0x000000101f107220 */ /* 0x048fe20000400000 */
[C---:B------:R-:W-:Y:S01]  /*1c60*/  FMUL R17, R31.reuse, R17 ;  /* 0x000000111f117220 */ /* 0x040fe20000400000 */
[C---:B------:R-:W-:Y:S01]  /*1c70*/  FMUL R18, R31.reuse, R18 ;  /* 0x000000121f127220 */ /* 0x040fe20000400000 */
[C---:B------:R-:W-:Y:S01]  /*1c80*/  FMUL R19, R31.reuse, R19 ;  /* 0x000000131f137220 */ /* 0x040fe20000400000 */
[C---:B----4-:R-:W-:Y:S01]  /*1c90*/  FMUL R12, R31.reuse, R12 ;  /* 0x0000000c1f0c7220 */ /* 0x050fe20000400000 */
[C---:B------:R-:W-:Y:S01]  /*1ca0*/  FMUL R13, R31.reuse, R13 ;  /* 0x0000000d1f0d7220 */ /* 0x040fe20000400000 */
[C---:B------:R-:W-:Y:S01]  /*1cb0*/  FMUL R14, R31.reuse, R14 ;  /* 0x0000000e1f0e7220 */ /* 0x040fe20000400000 */
[----:B------:R-:W-:Y:S01]  /*1cc0*/  FMUL R15, R31, R15 ;  /* 0x0000000f1f0f7220 */ /* 0x000fe20000400000 */
[----:B------:R0:W-:Y:S01]  /*1cd0*/  STL.128 [R32+0x10], R16 ;  /* 0x0000101020007387 */ /* 0x0001e20000100c00 */
[----:B------:R-:W-:-:S03]  /*1ce0*/  IADD3 R33, PT, PT, R33, 0x10, RZ ;  /* 0x0000001021217810 */ /* 0x000fc60007ffe0ff */
[----:B------:R0:W-:Y:S01]  /*1cf0*/  STL.128 [R32+0x20], R12 ;  /* 0x0000200c20007387 */ /* 0x0001e20000100c00 */
[----:B------:R-:W-:Y:S01]  /*1d00*/  ISETP.NE.AND P0, PT, R33, R4, PT ;  /* 0x000000042100720c */ /* 0x000fe20003f05270 */
[C---:B--2---:R-:W-:Y:S01]  /*1d10*/  FMUL R8, R31.reuse, R8 ;  /* 0x000000081f087220 */ /* 0x044fe20000400000 */
[C---:B------:R-:W-:Y:S01]  /*1d20*/  FMUL R9, R31.reuse, R9 ;  /* 0x000000091f097220 */ /* 0x040fe20000400000 */
[C---:B------:R-:W-:Y:S01]  /*1d30*/  FMUL R10, R31.reuse, R10 ;  /* 0x0000000a1f0a7220 */ /* 0x040fe20000400000 */
[----:B------:R-:W-:-:S05]  /*1d40*/  FMUL R11, R31, R11 ;  /* 0x0000000b1f0b7220 */ /* 0x000fca0000400000 */
[----:B------:R0:W-:Y:S04]  /*1d50*/  STL.128 [R32+0x30], R8 ;  /* 0x0000300820007387 */ /* 0x0001e80000100c00 */
[----:B------:R-:W-:Y:S05]  /*1d60*/  @P0 BRA `(.L_x_35) ;  /* 0xfffffffc00900947 */ /* 0x000fea000383ffff */
[----:B0-----:R-:W-:-:S07]  /*1d70*/  MOV R8, R4 ;  /* 0x0000000400087202 */ /* 0x001fce0000000f00 */
.L_x_34:
[----:B------:R-:W-:Y:S01]  /*1d80*/  ISETP.NE.AND P0, PT, R3, RZ, PT ;  /* 0x000000ff0300720c */ /* 0x000fe20003f05270 */
[----:B------:R-:W-:-:S12]  /*1d90*/  FMUL R28, R28, R31 ;  /* 0x0000001f1c1c7220 */ /* 0x000fd80000400000 */
[----:B------:R-:W-:Y:S05]  /*1da0*/  @!P0 BRA `(.L_x_33) ;  /* 0x0000000000f88947 */ /* 0x000fea0003800000 */
[----:B------:R-:W-:-:S04]  /*1db0*/  IADD3 R9, PT, PT, R3, -0x1, RZ ;  /* 0xffffffff03097810 */ /* 0x000fc80007ffe0ff */
[----:B------:R-:W-:-:S13]  /*1dc0*/  ISETP.GE.U32.AND P0, PT, R9, 0x7, PT ;  /* 0x000000070900780c */ /* 0x000fda0003f06070 */
[----:B------:R-:W-:Y:S05]  /*1dd0*/  @!P0 BRA `(.L_x_36) ;  /* 0x0000000000688947 */ /* 0x000fea0003800000 */
[----:B------:R-:W-:-:S05]  /*1de0*/  LEA R9, R8, UR10, 0x2 ;  /* 0x0000000a08097c11 */ /* 0x000fca000f8e10ff */
[----:B------:R-:W2:Y:S04]  /*1df0*/  LDL R10, [R9] ;  /* 0x00000000090a7983 */ /* 0x000ea80000100800 */
[----:B------:R-:W3:Y:S04]  /*1e00*/  LDL R12, [R9+0x4] ;  /* 0x00000400090c7983 */ /* 0x000ee80000100800 */
[----:B------:R-:W4:Y:S04]  /*1e10*/  LDL R14, [R9+0x8] ;  /* 0x00000800090e7983 */ /* 0x000f280000100800 */
[----:B------:R-:W5:Y:S04]  /*1e20*/  LDL R16, [R9+0xc] ;  /* 0x00000c0009107983 */ /* 0x000f680000100800 */
[----:B------:R-:W5:Y:S04]  /*1e30*/  LDL R18, [R9+0x10] ;  /* 0x0000100009127983 */ /* 0x000f680000100800 */
[----:B------:R-:W5:Y:S04]  /*1e40*/  LDL R32, [R9+0x14] ;  /* 0x0000140009207983 */ /* 0x000f680000100800 */
[----:B------:R-:W5:Y:S04]  /*1e50*/  LDL R36, [R9+0x18] ;  /* 0x0000180009247983 */ /* 0x000f680000100800 */
[----:B------:R-:W5:Y:S01]  /*1e60*/  LDL R11, [R9+0x1c] ;  /* 0x00001c00090b7983 */ /* 0x000f620000100800 */
[----:B------:R-:W-:Y:S01]  /*1e70*/  IADD3 R8, PT, PT, R8, 0x8, RZ ;  /* 0x0000000808087810 */ /* 0x000fe20007ffe0ff */
[C---:B--2---:R-:W-:Y:S01]  /*1e80*/  FMUL R10, R31.reuse, R10 ;  /* 0x0000000a1f0a7220 */ /* 0x044fe20000400000 */
[----:B---3--:R-:W-:-:S04]  /*1e90*/  FMUL R12, R31, R12 ;  /* 0x0000000c1f0c7220 */ /* 0x008fc80000400000 */
[----:B------:R0:W-:Y:S01]  /*1ea0*/  STL [R9], R10 ;  /* 0x0000000a09007387 */ /* 0x0001e20000100800 */
[----:B----4-:R-:W-:-:S03]  /*1eb0*/  FMUL R14, R31, R14 ;  /* 0x0000000e1f0e7220 */ /* 0x010fc60000400000 */
[----:B------:R0:W-:Y:S01]  /*1ec0*/  STL [R9+0x4], R12 ;  /* 0x0000040c09007387 */ /* 0x0001e20000100800 */
[----:B-----5:R-:W-:-:S03]  /*1ed0*/  FMUL R16, R31, R16 ;  /* 0x000000101f107220 */ /* 0x020fc60000400000 */
[----:B------:R0:W-:Y:S01]  /*1ee0*/  STL [R9+0x8], R14 ;  /* 0x0000080e09007387 */ /* 0x0001e20000100800 */
[----:B------:R-:W-:-:S03]  /*1ef0*/  FMUL R18, R31, R18 ;  /* 0x000000121f127220 */ /* 0x000fc60000400000 */
[----:B------:R0:W-:Y:S01]  /*1f00*/  STL [R9+0xc], R16 ;  /* 0x00000c1009007387 */ /* 0x0001e20000100800 */
[----:B------:R-:W-:-:S03]  /*1f10*/  FMUL R32, R31, R32 ;  /* 0x000000201f207220 */ /* 0x000fc60000400000 */
[----:B------:R0:W-:Y:S01]  /*1f20*/  STL [R9+0x10], R18 ;  /* 0x0000101209007387 */ /* 0x0001e20000100800 */
[----:B------:R-:W-:-:S03]  /*1f30*/  FMUL R36, R31, R36 ;  /* 0x000000241f247220 */ /* 0x000fc60000400000 */
[----:B------:R0:W-:Y:S01]  /*1f40*/  STL [R9+0x14], R32 ;  /* 0x0000142009007387 */ /* 0x0001e20000100800 */
[----:B------:R-:W-:-:S03]  /*1f50*/  FMUL R11, R31, R11 ;  /* 0x0000000b1f0b7220 */ /* 0x000fc60000400000 */
[----:B------:R0:W-:Y:S04]  /*1f60*/  STL [R9+0x18], R36 ;  /* 0x0000182409007387 */ /* 0x0001e80000100800 */
[----:B------:R0:W-:Y:S02]  /*1f70*/  STL [R9+0x1c], R11 ;  /* 0x00001c0b09007387 */ /* 0x0001e40000100800 */
.L_x_36:
[----:B------:R-:W-:Y:S05]  /*1f80*/  @!P2 BRA `(.L_x_33) ;  /* 0x000000000080a947 */ /* 0x000fea0003800000 */
[----:B------:R-:W-:Y:S02]  /*1f90*/  ISETP.GE.U32.AND P0, PT, R24, 0x3, PT ;  /* 0x000000031800780c */ /* 0x000fe40003f06070 */
[----:B------:R-:W-:-:S11]  /*1fa0*/  ISETP.NE.AND P1, PT, R2, RZ, PT ;  /* 0x000000ff0200720c */ /* 0x000fd60003f25270 */
[----:B------:R-:W-:Y:S05]  /*1fb0*/  @!P0 BRA `(.L_x_37) ;  /* 0x0000000000388947 */ /* 0x000fea0003800000 */
[----:B------:R-:W-:-:S05]  /*1fc0*/  LEA R13, R8, UR10, 0x2 ;  /* 0x0000000a080d7c11 */ /* 0x000fca000f8e10ff */
[----:B0-----:R-:W2:Y:S04]  /*1fd0*/  LDL R12, [R13+0x4] ;  /* 0x000004000d0c7983 */ /* 0x001ea80000100800 */
[----:B------:R-:W3:Y:S04]  /*1fe0*/  LDL R10, [R13] ;  /* 0x000000000d0a7983 */ /* 0x000ee80000100800 */
[----:B------:R-:W4:Y:S04]  /*1ff0*/  LDL R14, [R13+0x8] ;  /* 0x000008000d0e7983 */ /* 0x000f280000100800 */
[----:B------:R-:W5:Y:S01]  /*2000*/  LDL R16, [R13+0xc] ;  /* 0x00000c000d107983 */ /* 0x000f620000100800 */
[----:B------:R-:W-:Y:S01]  /*2010*/  IADD3 R8, PT, PT, R8, 0x4, RZ ;  /* 0x0000000408087810 */ /* 0x000fe20007ffe0ff */
[C---:B--2---:R-:W-:Y:S01]  /*2020*/  FMUL R9, R31.reuse, R12 ;  /* 0x0000000c1f097220 */ /* 0x044fe20000400000 */
[C---:B---3--:R-:W-:Y:S01]  /*2030*/  FMUL R10, R31.reuse, R10 ;  /* 0x0000000a1f0a7220 */ /* 0x048fe20000400000 */
[C---:B----4-:R-:W-:Y:S01]  /*2040*/  FMUL R11, R31.reuse, R14 ;  /* 0x0000000e1f0b7220 */ /* 0x050fe20000400000 */
[----:B-----5:R-:W-:-:S03]  /*2050*/  FMUL R12, R31, R16 ;  /* 0x000000101f0c7220 */ /* 0x020fc60000400000 */
[----:B------:R1:W-:Y:S04]  /*2060*/  STL [R13], R10 ;  /* 0x0000000a0d007387 */ /* 0x0003e80000100800 */
[----:B------:R1:W-:Y:S04]  /*2070*/  STL [R13+0x4], R9 ;  /* 0x000004090d007387 */ /* 0x0003e80000100800 */
[----:B------:R1:W-:Y:S04]  /*2080*/  STL [R13+0x8], R11 ;  /* 0x0000080b0d007387 */ /* 0x0003e80000100800 */
[----:B------:R1:W-:Y:S02]  /*2090*/  STL [R13+0xc], R12 ;  /* 0x00000c0c0d007387 */ /* 0x0003e40000100800 */
.L_x_37:
[----:B------:R-:W-:Y:S05]  /*20a0*/  @!P1 BRA `(.L_x_33) ;  /* 0x0000000000389947 */ /* 0x000fea0003800000 */
[----:B------:R-:W-:-:S05]  /*20b0*/  LEA R8, R8, UR10, 0x2 ;  /* 0x0000000a08087c11 */ /* 0x000fca000f8e10ff */
[----:B01----:R-:W2:Y:S01]  /*20c0*/  LDL R10, [R8] ;  /* 0x00000000080a7983 */ /* 0x003ea20000100800 */
[----:B------:R-:W-:Y:S01]  /*20d0*/  ISETP.NE.AND P0, PT, R2, 0x1, PT ;  /* 0x000000010200780c */ /* 0x000fe20003f05270 */
[----:B--2---:R-:W-:-:S05]  /*20e0*/  FMUL R9, R31, R10 ;  /* 0x0000000a1f097220 */ /* 0x004fca0000400000 */
[----:B------:R2:W-:Y:S07]  /*20f0*/  STL [R8], R9 ;  /* 0x0000000908007387 */ /* 0x0005ee0000100800 */
[----:B------:R-:W-:Y:S05]  /*2100*/  @!P0 BRA `(.L_x_33) ;  /* 0x0000000000208947 */ /* 0x000fea0003800000 */
[----:B------:R-:W2:Y:S01]  /*2110*/  LDL R10, [R8+0x4] ;  /* 0x00000400080a7983 */ /* 0x000ea20000100800 */
[----:B------:R-:W-:Y:S01]  /*2120*/  ISETP.NE.AND P0, PT, R2, 0x2, PT ;  /* 0x000000020200780c */ /* 0x000fe20003f05270 */
[----:B--2---:R-:W-:-:S05]  /*2130*/  FMUL R9, R31, R10 ;  /* 0x0000000a1f097220 */ /* 0x004fca0000400000 */
[----:B------:R3:W-:Y:S07]  /*2140*/  STL [R8+0x4], R9 ;  /* 0x0000040908007387 */ /* 0x0007ee0000100800 */
[----:B------:R-:W-:Y:S05]  /*2150*/  @!P0 BRA `(.L_x_33) ;  /* 0x00000000000c8947 */ /* 0x000fea0003800000 */
[----:B------:R-:W2:Y:S02]  /*2160*/  LDL R10, [R8+0x8] ;  /* 0x00000800080a7983 */ /* 0x000ea40000100800 */
[----:B--2---:R-:W-:-:S05]  /*2170*/  FMUL R31, R31, R10 ;  /* 0x0000000a1f1f7220 */ /* 0x004fca0000400000 */
[----:B------:R4:W-:Y:S02]  /*2180*/  STL [R8+0x8], R31 ;  /* 0x0000081f08007387 */ /* 0x0009e40000100800 */
.L_x_33:
[----:B------:R-:W-:Y:S05]  /*2190*/  BSYNC.RECONVERGENT B1 ;  /* 0x0000000000017941 */ /* 0x000fea0003800200 */
.L_x_32:
[----:B0123--:R-:W-:Y:S02]  /*21a0*/  HFMA2 R9, -RZ, RZ, 0.96630859375, -0.0022525787353515625 ;  /* 0x3bbb989dff097431 */ /* 0x00ffe400000001ff */
[----:B------:R-:W-:Y:S01]  /*21b0*/  FADD R34, -R5, R34 ;  /* 0x0000002205227221 */ /* 0x000fe20000000100 */
[----:B------:R-:W-:Y:S02]  /*21c0*/  MOV R11, 0x437c0000 ;  /* 0x437c0000000b7802 */ /* 0x000fe40000000f00 */
[----:B------:R-:W-:Y:S01]  /*21d0*/  ISETP.GE.U32.AND P0, PT, R29, 0xf, PT ;  /* 0x0000000f1d00780c */ /* 0x000fe20003f06070 */
[----:B----4-:R-:W-:-:S04]  /*21e0*/  FFMA.SAT R8, R34, R9, 0.5 ;  /* 0x3f00000022087423 */ /* 0x010fc80000002009 */
[----:B------:R-:W-:-:S04]  /*21f0*/  FFMA.RM R8, R8, R11, 12582913 ;  /* 0x4b40000108087423 */ /* 0x000fc8000000400b */
[C---:B------:R-:W-:Y:S01]  /*2200*/  FADD R9, R8.reuse, -12583039 ;  /* 0xcb40007f08097421 */ /* 0x040fe20000000000 */
[----:B------:R-:W-:Y:S01]  /*2210*/  SHF.L.U32 R31, R8, 0x17, RZ ;  /* 0x00000017081f7819 */ /* 0x000fe200000006ff */
[----:B------:R-:W-:Y:S02]  /*2220*/  HFMA2 R8, -RZ, RZ, 0, 0 ;  /* 0x00000000ff087431 */ /* 0x000fe400000001ff */
[----:B------:R-:W-:-:S04]  /*2230*/  FFMA R9, R34, 1.4426950216293334961, -R9 ;  /* 0x3fb8aa3b22097823 */ /* 0x000fc80000000809 */
[----:B------:R-:W-:-:S04]  /*2240*/  FFMA R9, R34, 1.925963033500011079e-08, R9 ;  /* 0x32a5706022097823 */ /* 0x000fc80000000009 */
[----:B------:R-:W0:Y:S02]  /*2250*/  MUFU.EX2 R10, R9 ;  /* 0x00000009000a7308 */ /* 0x000e240000000800 */
[----:B0-----:R-:W-:-:S04]  /*2260*/  FMUL R31, R31, R10 ;  /* 0x0000000a1f1f7220 */ /* 0x001fc80000400000 */
[----:B------:R-:W-:Y:S01]  /*2270*/  FADD R28, R31, R28 ;  /* 0x0000001c1f1c7221 */ /* 0x000fe20000000000 */
[----:B------:R-:W-:Y:S06]  /*2280*/  @!P0 BRA `(.L_x_38) ;  /* 0x0000000000c88947 */ /* 0x000fec0003800000 */
[----:B------:R-:W-:Y:S01]  /*2290*/  MOV R33, RZ ;  /* 0x000000ff00217202 */ /* 0x000fe20000000f00 */
[----:B------:R-:W0:Y:S01]  /*22a0*/  LDCU UR5, c[0x0][0x3a4] ;  /* 0x00007480ff0577ac */ /* 0x000e220008000800 */
[----:B------:R-:W-:-:S05]  /*22b0*/  NOP ;  /* 0x0000000000007918 */ /* 0x000fca0000000000 */
.L_x_39:
[----:B-1----:R-:W-:-:S05]  /*22c0*/  LEA R32, R33, UR10, 0x2 ;  /* 0x0000000a21207c11 */ /* 0x002fca000f8e10ff */
[----:B------:R-:W2:Y:S04]  /*22d0*/  LDL.128 R16, [R32] ;  /* 0x0000000020107983 */ /* 0x000ea80000100c00 */
[----:B------:R-:W3:Y:S01]  /*22e0*/  LDL.128 R8, [R32+0x10] ;  /* 0x0000100020087983 */ /* 0x000ee20000100c00 */
[----:B0-----:R-:W-:-:S05]  /*22f0*/  IMAD R13, R21, UR5, R33 ;  /* 0x00000005150d7c24 */ /* 0x001fca000f8e0221 */
[----:B------:R-:W-:-:S05]  /*2300*/  LEA R34, R13, R26, 0x2 ;  /* 0x0000001a0d227211 */ /* 0x000fca00078e10ff */
[----:B------:R-:W2:Y:S04]  /*2310*/  LDS R12, [R34] ;  /* 0x00000000220c7984 */ /* 0x000ea80000000800 */
[----:B------:R-:W0:Y:S04]  /*2320*/  LDS R14, [R34+0x4] ;  /* 0x00000400220e7984 */ /* 0x000e280000000800 */
[----:B------:R-:W1:Y:S04]  /*2330*/  LDS R13, [R34+0x8] ;  /* 0x00000800220d7984 */ /* 0x000e680000000800 */
[----:B------:R-:W4:Y:S04]  /*2340*/  LDS R36, [R34+0xc] ;  /* 0x00000c0022247984 */ /* 0x000f280000000800 */
[----:B------:R-:W3:Y:S04]  /*2350*/  LDS R35, [R34+0x10] ;  /* 0x0000100022237984 */ /* 0x000ee80000000800 */
[----:B------:R-:W-:Y:S01]  /*2360*/  LDS R37, [R34+0x28] ;  /* 0x0000280022257984 */ /* 0x000fe20000000800 */
[C---:B--2---:R-:W-:Y:S01]  /*2370*/  FFMA R16, R31.reuse, R12, R16 ;  /* 0x0000000c1f107223 */ /* 0x044fe20000000010 */
[C---:B0-----:R-:W-:Y:S01]  /*2380*/  FFMA R17, R31.reuse, R14, R17 ;  /* 0x0000000e1f117223 */ /* 0x041fe20000000011 */
[C---:B-1----:R-:W-:Y:S01]  /*2390*/  FFMA R18, R31.reuse, R13, R18 ;  /* 0x0000000d1f127223 */ /* 0x042fe20000000012 */
[C---:B----4-:R-:W-:Y:S01]  /*23a0*/  FFMA R19, R31.reuse, R36, R19 ;  /* 0x000000241f137223 */ /* 0x050fe20000000013 */
[----:B------:R-:W2:Y:S04]  /*23b0*/  LDL.128 R12, [R32+0x20] ;  /* 0x00002000200c7983 */ /* 0x000ea80000100c00 */
[----:B------:R0:W-:Y:S04]  /*23c0*/  STL.128 [R32], R16 ;  /* 0x0000001020007387 */ /* 0x0001e80000100c00 */
[----:B------:R-:W1:Y:S04]  /*23d0*/  LDS R36, [R34+0x14] ;  /* 0x0000140022247984 */ /* 0x000e680000000800 */
[----:B0-----:R-:W4:Y:S01]  /*23e0*/  LDL.128 R16, [R32+0x30] ;  /* 0x0000300020107983 */ /* 0x001f220000100c00 */
[----:B---3--:R-:W-:Y:S01]  /*23f0*/  FFMA R8, R31, R35, R8 ;  /* 0x000000231f087223 */ /* 0x008fe20000000008 */
[----:B------:R-:W-:-:S02]  /*2400*/  IADD3 R33, PT, PT, R33, 0x10, RZ ;  /* 0x0000001021217810 */ /* 0x000fc40007ffe0ff */
[----:B------:R-:W0:Y:S02]  /*2410*/  LDS R35, [R34+0x18] ;  /* 0x0000180022237984 */ /* 0x000e240000000800 */
[----:B------:R-:W-:Y:S01]  /*2420*/  ISETP.NE.AND P0, PT, R33, R4, PT ;  /* 0x000000042100720c */ /* 0x000fe20003f05270 */
[C---:B-1----:R-:W-:Y:S02]  /*2430*/  FFMA R9, R31.reuse, R36, R9 ;  /* 0x000000241f097223 */ /* 0x042fe40000000009 */
[----:B------:R-:W1:Y:S01]  /*2440*/  LDS R36, [R34+0x1c] ;  /* 0x00001c0022247984 */ /* 0x000e620000000800 */
[----:B0-----:R-:W-:-:S03]  /*2450*/  FFMA R10, R31, R35, R10 ;  /* 0x000000231f0a7223 */ /* 0x001fc6000000000a */
[----:B------:R-:W2:Y:S01]  /*2460*/  LDS R35, [R34+0x20] ;  /* 0x0000200022237984 */ /* 0x000ea20000000800 */
[----:B-1----:R-:W-:-:S03]  /*2470*/  FFMA R11, R31, R36, R11 ;  /* 0x000000241f0b7223 */ /* 0x002fc6000000000b */
[----:B------:R-:W0:Y:S04]  /*2480*/  LDS R36, [R34+0x24] ;  /* 0x0000240022247984 */ /* 0x000e280000000800 */
[----:B------:R-:W-:Y:S04]  /*2490*/  STL.128 [R32+0x10], R8 ;  /* 0x0000100820007387 */ /* 0x000fe80000100c00 */
[----:B------:R-:W4:Y:S04]  /*24a0*/  LDS R10, [R34+0x34] ;  /* 0x00003400220a7984 */ /* 0x000f280000000800 */
[----:B------:R-:W1:Y:S01]  /*24b0*/  LDS R8, [R34+0x3c] ;  /* 0x00003c0022087984 */ /* 0x000e620000000800 */
[C---:B--2---:R-:W-:Y:S01]  /*24c0*/  FFMA R12, R31.reuse, R35, R12 ;  /* 0x000000231f0c7223 */ /* 0x044fe2000000000c */
[C---:B0-----:R-:W-:Y:S01]  /*24d0*/  FFMA R13, R31.reuse, R36, R13 ;  /* 0x000000241f0d7223 */ /* 0x041fe2000000000d */
[C---:B------:R-:W-:Y:S01]  /*24e0*/  FFMA R14, R31.reuse, R37, R14 ;  /* 0x000000251f0e7223 */ /* 0x040fe2000000000e */
[----:B------:R-:W0:Y:S04]  /*24f0*/  LDS R36, [R34+0x2c] ;  /* 0x00002c0022247984 */ /* 0x000e280000000800 */
[----:B------:R-:W2:Y:S04]  /*2500*/  LDS R37, [R34+0x30] ;  /* 0x0000300022257984 */ /* 0x000ea80000000800 */
[----:B------:R-:W3:Y:S01]  /*2510*/  LDS R35, [R34+0x38] ;  /* 0x0000380022237984 */ /* 0x000ee20000000800 */
[C---:B----4-:R-:W-:Y:S01]  /*2520*/  FFMA R17, R31.reuse, R10, R17 ;  /* 0x0000000a1f117223 */ /* 0x050fe20000000011 */
[C---:B-1----:R-:W-:Y:S01]  /*2530*/  FFMA R19, R31.reuse, R8, R19 ;  /* 0x000000081f137223 */ /* 0x042fe20000000013 */
[C---:B0-----:R-:W-:Y:S01]  /*2540*/  FFMA R15, R31.reuse, R36, R15 ;  /* 0x000000241f0f7223 */ /* 0x041fe2000000000f */
[----:B--2---:R-:W-:-:S04]  /*2550*/  FFMA R16, R31, R37, R16 ;  /* 0x000000251f107223 */ /* 0x004fc80000000010 */
[----:B------:R1:W-:Y:S01]  /*2560*/  STL.128 [R32+0x20], R12 ;  /* 0x0000200c20007387 */ /* 0x0003e20000100c00 */
[----:B---3--:R-:W-:-:S05]  /*2570*/  FFMA R18, R31, R35, R18 ;  /* 0x000000231f127223 */ /* 0x008fca0000000012 */
[----:B------:R1:W-:Y:S01]  /*2580*/  STL.128 [R32+0x30], R16 ;  /* 0x0000301020007387 */ /* 0x0003e20000100c00 */
[----:B------:R-:W-:Y:S05]  /*2590*/  @P0 BRA `(.L_x_39) ;  /* 0xfffffffc00480947 */ /* 0x000fea000383ffff */
[----:B------:R-:W-:-:S07]  /*25a0*/  MOV R8, R4 ;  /* 0x0000000400087202 */ /* 0x000fce0000000f00 */
.L_x_38:
[----:B------:R-:W-:Y:S02]  /*25b0*/  ISETP.NE.AND P0, PT, R3, RZ, PT ;  /* 0x000000ff0300720c */ /* 0x000fe40003f05270 */
[----:B-1----:R-:W-:-:S11]  /*25c0*/  MOV R17, R5 ;  /* 0x0000000500117202 */ /* 0x002fd60000000f00 */
[----:B------:R-:W-:Y:S05]  /*25d0*/  @!P0 BRA `(.L_x_21) ;  /* 0x00000004006c8947 */ /* 0x000fea0003800000 */
[----:B------:R-:W-:-:S04]  /*25e0*/  IADD3 R9, PT, PT, R3, -0x1, RZ ;  /* 0xffffffff03097810 */ /* 0x000fc80007ffe0ff */
[----:B------:R-:W-:-:S13]  /*25f0*/  ISETP.GE.U32.AND P0, PT, R9, 0x7, PT ;  /* 0x000000070900780c */ /* 0x000fda0003f06070 */
[----:B------:R-:W-:Y:S05]  /*2600*/  @!P0 BRA `(.L_x_40) ;  /* 0x0000000000948947 */ /* 0x000fea0003800000 */
[C---:B------:R-:W-:Y:S01]  /*2610*/  LEA R9, R8.reuse, UR10, 0x2 ;  /* 0x0000000a08097c11 */ /* 0x040fe2000f8e10ff */
[----:B------:R-:W0:Y:S04]  /*2620*/  LDCU UR5, c[0x0][0x3a4] ;  /* 0x00007480ff0577ac */ /* 0x000e280008000800 */
        /* <DEDUP_REMOVED lines=8> */
[----:B0-----:R-:W-:Y:S01]  /*26b0*/  IMAD R11, R21, UR5, R8 ;  /* 0x00000005150b7c24 */ /* 0x001fe2000f8e0208 */
[----:B------:R-:W-:-:S04]  /*26c0*/  IADD3 R8, PT, PT, R8, 0x8, RZ ;  /* 0x0000000808087810 */ /* 0x000fc80007ffe0ff */
[----:B------:R-:W-:-:S05]  /*26d0*/  LEA R11, R11, R26, 0x2 ;  /* 0x0000001a0b0b7211 */ /* 0x000fca00078e10ff */
[----:B------:R-:W2:Y:S04]  /*26e0*/  LDS R32, [R11] ;  /* 0x000000000b207984 */ /* 0x000ea80000000800 */
[----:B------:R-:W3:Y:S04]  /*26f0*/  LDS R36, [R11+0x4] ;  /* 0x000004000b247984 */ /* 0x000ee80000000800 */
[----:B------:R-:W4:Y:S04]  /*2700*/  LDS R13, [R11+0x8] ;  /* 0x000008000b0d7984 */ /* 0x000f280000000800 */
[----:B------:R-:W5:Y:S04]  /*2710*/  LDS R19, [R11+0x10] ;  /* 0x000010000b137984 */ /* 0x000f680000000800 */
[----:B------:R-:W0:Y:S01]  /*2720*/  LDS R33, [R11+0x14] ;  /* 0x000014000b217984 */ /* 0x000e220000000800 */
[C---:B--2---:R-:W-:Y:S01]  /*2730*/  FFMA R32, R31.reuse, R32, R34 ;  /* 0x000000201f207223 */ /* 0x044fe20000000022 */
[----:B---3--:R-:W-:-:S04]  /*2740*/  FFMA R36, R31, R36, R15 ;  /* 0x000000241f247223 */ /* 0x008fc8000000000f */
[----:B------:R-:W-:Y:S01]  /*2750*/  STL [R9], R32 ;  /* 0x0000002009007387 */ /* 0x000fe20000100800 */
[----:B----4-:R-:W-:-:S03]  /*2760*/  FFMA R34, R31, R13, R17 ;  /* 0x0000000d1f227223 */ /* 0x010fc60000000011 */
[----:B------:R-:W1:Y:S04]  /*2770*/  LDS R15, [R11+0x1c] ;  /* 0x00001c000b0f7984 */ /* 0x000e680000000800 */
[----:B------:R-:W2:Y:S01]  /*2780*/  LDS R17, [R11+0xc] ;  /* 0x00000c000b117984 */ /* 0x000ea20000000800 */
[----:B-----5:R-:W-:-:S03]  /*2790*/  FFMA R10, R31, R19, R10 ;  /* 0x000000131f0a7223 */ /* 0x020fc6000000000a */
[----:B------:R-:W3:Y:S01]  /*27a0*/  LDS R13, [R11+0x18] ;  /* 0x000018000b0d7984 */ /* 0x000ee20000000800 */
[----:B0-----:R-:W-:-:S03]  /*27b0*/  FFMA R16, R31, R33, R16 ;  /* 0x000000211f107223 */ /* 0x001fc60000000010 */
[----:B------:R0:W-:Y:S04]  /*27c0*/  STL [R9+0x4], R36 ;  /* 0x0000042409007387 */ /* 0x0001e80000100800 */
[----:B------:R0:W-:Y:S04]  /*27d0*/  STL [R9+0x8], R34 ;  /* 0x0000082209007387 */ /* 0x0001e80000100800 */
[----:B------:R0:W-:Y:S04]  /*27e0*/  STL [R9+0x10], R10 ;  /* 0x0000100a09007387 */ /* 0x0001e80000100800 */
[----:B------:R0:W-:Y:S01]  /*27f0*/  STL [R9+0x14], R16 ;  /* 0x0000141009007387 */ /* 0x0001e20000100800 */
[C---:B-1----:R-:W-:Y:S01]  /*2800*/  FFMA R12, R31.reuse, R15, R12 ;  /* 0x0000000f1f0c7223 */ /* 0x042fe2000000000c */
[----:B--2---:R-:W-:-:S04]  /*2810*/  FFMA R18, R31, R17, R18 ;  /* 0x000000111f127223 */ /* 0x004fc80000000012 */
[----:B------:R0:W-:Y:S01]  /*2820*/  STL [R9+0x1c], R12 ;  /* 0x00001c0c09007387 */ /* 0x0001e20000100800 */
[----:B---3--:R-:W-:-:S03]  /*2830*/  FFMA R14, R31, R13, R14 ;  /* 0x0000000d1f0e7223 */ /* 0x008fc6000000000e */
[----:B------:R0:W-:Y:S04]  /*2840*/  STL [R9+0xc], R18 ;  /* 0x00000c1209007387 */ /* 0x0001e80000100800 */
[----:B------:R0:W-:Y:S02]  /*2850*/  STL [R9+0x18], R14 ;  /* 0x0000180e09007387 */ /* 0x0001e40000100800 */
.L_x_40:
[----:B------:R-:W-:Y:S01]  /*2860*/  MOV R17, R5 ;  /* 0x0000000500117202 */ /* 0x000fe20000000f00 */
[----:B------:R-:W-:Y:S06]  /*2870*/  @!P2 BRA `(.L_x_21) ;  /* 0x0000000000c4a947 */ /* 0x000fec0003800000 */
[----:B------:R-:W-:Y:S02]  /*2880*/  ISETP.GE.U32.AND P0, PT, R24, 0x3, PT ;  /* 0x000000031800780c */ /* 0x000fe40003f06070 */
[----:B------:R-:W-:-:S11]  /*2890*/  ISETP.NE.AND P1, PT, R2, RZ, PT ;  /* 0x000000ff0200720c */ /* 0x000fd60003f25270 */
[----:B------:R-:W-:Y:S05]  /*28a0*/  @!P0 BRA `(.L_x_41) ;  /* 0x0000000000548947 */ /* 0x000fea0003800000 */
[C---:B------:R-:W-:Y:S01]  /*28b0*/  LEA R15, R8.reuse, UR10, 0x2 ;  /* 0x0000000a080f7c11 */ /* 0x040fe2000f8e10ff */
[----:B------:R-:W1:Y:S04]  /*28c0*/  LDCU UR5, c[0x0][0x3a4] ;  /* 0x00007480ff0577ac */ /* 0x000e680008000800 */
[----:B0-----:R-:W2:Y:S04]  /*28d0*/  LDL R10, [R15] ;  /* 0x000000000f0a7983 */ /* 0x001ea80000100800 */
[----:B------:R-:W3:Y:S04]  /*28e0*/  LDL R12, [R15+0x4] ;  /* 0x000004000f0c7983 */ /* 0x000ee80000100800 */
[----:B------:R-:W4:Y:S04]  /*28f0*/  LDL R14, [R15+0x8] ;  /* 0x000008000f0e7983 */ /* 0x000f280000100800 */
[----:B------:R-:W5:Y:S01]  /*2900*/  LDL R16, [R15+0xc] ;  /* 0x00000c000f107983 */ /* 0x000f620000100800 */
[----:B-1----:R-:W-:Y:S01]  /*2910*/  IMAD R9, R21, UR5, R8 ;  /* 0x0000000515097c24 */ /* 0x002fe2000f8e0208 */
[----:B------:R-:W-:-:S04]  /*2920*/  IADD3 R8, PT, PT, R8, 0x4, RZ ;  /* 0x0000000408087810 */ /* 0x000fc80007ffe0ff */
[----:B------:R-:W-:-:S05]  /*2930*/  LEA R13, R9, R26, 0x2 ;  /* 0x0000001a090d7211 */ /* 0x000fca00078e10ff */
[----:B------:R-:W2:Y:S04]  /*2940*/  LDS R9, [R13] ;  /* 0x000000000d097984 */ /* 0x000ea80000000800 */
[----:B------:R-:W3:Y:S04]  /*2950*/  LDS R11, [R13+0x4] ;  /* 0x000004000d0b7984 */ /* 0x000ee80000000800 */
[----:B------:R-:W4:Y:S04]  /*2960*/  LDS R17, [R13+0x8] ;  /* 0x000008000d117984 */ /* 0x000f280000000800 */
[----:B------:R-:W5:Y:S01]  /*2970*/  LDS R19, [R13+0xc] ;  /* 0x00000c000d137984 */ /* 0x000f620000000800 */
[C---:B--2---:R-:W-:Y:S01]  /*2980*/  FFMA R10, R31.reuse, R9, R10 ;  /* 0x000000091f0a7223 */ /* 0x044fe2000000000a */
[----:B---3--:R-:W-:-:S04]  /*2990*/  FFMA R9, R31, R11, R12 ;  /* 0x0000000b1f097223 */ /* 0x008fc8000000000c */
[----:B------:R1:W-:Y:S01]  /*29a0*/  STL [R15], R10 ;  /* 0x0000000a0f007387 */ /* 0x0003e20000100800 */
[----:B----4-:R-:W-:-:S03]  /*29b0*/  FFMA R11, R31, R17, R14 ;  /* 0x000000111f0b7223 */ /* 0x010fc6000000000e */
[----:B------:R1:W-:Y:S01]  /*29c0*/  STL [R15+0x4], R9 ;  /* 0x000004090f007387 */ /* 0x0003e20000100800 */
[----:B-----5:R-:W-:-:S03]  /*29d0*/  FFMA R12, R31, R19, R16 ;  /* 0x000000131f0c7223 */ /* 0x020fc60000000010 */
[----:B------:R1:W-:Y:S04]  /*29e0*/  STL [R15+0x8], R11 ;  /* 0x0000080b0f007387 */ /* 0x0003e80000100800 */
[----:B------:R1:W-:Y:S02]  /*29f0*/  STL [R15+0xc], R12 ;  /* 0x00000c0c0f007387 */ /* 0x0003e40000100800 */
.L_x_41:
[----:B------:R-:W-:Y:S01]  /*2a00*/  MOV R17, R5 ;  /* 0x0000000500117202 */ /* 0x000fe20000000f00 */
[----:B------:R-:W-:Y:S06]  /*2a10*/  @!P1 BRA `(.L_x_21) ;  /* 0x00000000005c9947 */ /* 0x000fec0003800000 */
[----:B01----:R-:W-:Y:S01]  /*2a20*/  LEA R10, R8, UR10, 0x2 ;  /* 0x0000000a080a7c11 */ /* 0x003fe2000f8e10ff */
[----:B------:R-:W0:Y:S04]  /*2a30*/  LDCU UR5, c[0x0][0x3a4] ;  /* 0x00007480ff0577ac */ /* 0x000e280008000800 */
[----:B------:R-:W2:Y:S01]  /*2a40*/  LDL R12, [R10] ;  /* 0x000000000a0c7983 */ /* 0x000ea20000100800 */
[----:B------:R-:W-:Y:S02]  /*2a50*/  ISETP.NE.AND P0, PT, R2, 0x1, PT ;  /* 0x000000010200780c */ /* 0x000fe40003f05270 */
[----:B------:R-:W-:Y:S01]  /*2a60*/  MOV R17, R5 ;  /* 0x0000000500117202 */ /* 0x000fe20000000f00 */
[----:B0-----:R-:W-:-:S05]  /*2a70*/  IMAD R9, R21, UR5, R8 ;  /* 0x0000000515097c24 */ /* 0x001fca000f8e0208 */
[----:B------:R-:W-:-:S05]  /*2a80*/  LEA R11, R9, R26, 0x2 ;  /* 0x0000001a090b7211 */ /* 0x000fca00078e10ff */
[----:B------:R-:W2:Y:S02]  /*2a90*/  LDS R8, [R11] ;  /* 0x000000000b087984 */ /* 0x000ea40000000800 */
[----:B--2---:R-:W-:-:S05]  /*2aa0*/  FFMA R9, R31, R8, R12 ;  /* 0x000000081f097223 */ /* 0x004fca000000000c */
[----:B------:R2:W-:Y:S01]  /*2ab0*/  STL [R10], R9 ;  /* 0x000000090a007387 */ /* 0x0005e20000100800 */
[----:B------:R-:W-:Y:S05]  /*2ac0*/  @!P0 BRA `(.L_x_21) ;  /* 0x0000000000308947 */ /* 0x000fea0003800000 */
[----:B------:R-:W2:Y:S01]  /*2ad0*/  LDL R12, [R10+0x4] ;  /* 0x000004000a0c7983 */ /* 0x000ea20000100800 */
[----:B------:R-:W-:Y:S02]  /*2ae0*/  ISETP.NE.AND P0, PT, R2, 0x2, PT ;  /* 0x000000020200780c */ /* 0x000fe40003f05270 */
[----:B------:R-:W-:Y:S01]  /*2af0*/  MOV R17, R5 ;  /* 0x0000000500117202 */ /* 0x000fe20000000f00 */
[----:B------:R-:W2:Y:S02]  /*2b00*/  LDS R8, [R11+0x4] ;  /* 0x000004000b087984 */ /* 0x000ea40000000800 */
[----:B--2---:R-:W-:-:S05]  /*2b10*/  FFMA R9, R31, R8, R12 ;  /* 0x000000081f097223 */ /* 0x004fca000000000c */
[----:B------:R3:W-:Y:S03]  /*2b20*/  STL [R10+0x4], R9 ;  /* 0x000004090a007387 */ /* 0x0007e60000100800 */
[----:B------:R-:W-:Y:S05]  /*2b30*/  @!P0 BRA `(.L_x_21) ;  /* 0x0000000000148947 */ /* 0x000fea0003800000 */
[----:B------:R-:W2:Y:S01]  /*2b40*/  LDL R12, [R10+0x8] ;  /* 0x000008000a0c7983 */ /* 0x000ea20000100800 */
[----:B------:R-:W-:-:S03]  /*2b50*/  MOV R17, R5 ;  /* 0x0000000500117202 */ /* 0x000fc60000000f00 */
[----:B------:R-:W2:Y:S02]  /*2b60*/  LDS R8, [R11+0x8] ;  /* 0x000008000b087984 */ /* 0x000ea40000000800 */
[----:B--2---:R-:W-:-:S05]  /*2b70*/  FFMA R31, R31, R8, R12 ;  /* 0x000000081f1f7223 */ /* 0x004fca000000000c */
[----:B------:R4:W-:Y:S02]  /*2b80*/  STL [R10+0x8], R31 ;  /* 0x0000081f0a007387 */ /* 0x0009e40000100800 */
.L_x_21:
[----:B------:R-:W5:Y:S01]  /*2b90*/  LDCU UR5, c[0x0][0x3a8] ;  /* 0x00007500ff0577ac */ /* 0x000f620008000800 */
[----:B------:R-:W-:-:S04]  /*2ba0*/  IADD3 R21, PT, PT, R21, 0x1, RZ ;  /* 0x0000000115157810 */ /* 0x000fc80007ffe0ff */
[----:B-----5:R-:W-:-:S13]  /*2bb0*/  ISETP.NE.AND P0, PT, R21, UR5, PT ;  /* 0x0000000515007c0c */ /* 0x020fda000bf05270 */
[----:B------:R-:W-:Y:S05]  /*2bc0*/  @!P0 BRA `(.L_x_19) ;  /* 0x0000001800f48947 */ /* 0x000fea0003800000 */
[----:B------:R-:W-:Y:S05]  /*2bd0*/  BRA `(.L_x_42) ;  /* 0xffffffe400947947 */ /* 0x000fea000383ffff */
.L_x_20:
[----:B------:R-:W-:Y:S01]  /*2be0*/  UIADD3 UR5, UPT, UPT, UR14, -0x1, URZ ;  /* 0xffffffff0e057890 */ /* 0x000fe2000fffe0ff */
[----:B------:R-:W-:-:S03]  /*2bf0*/  HFMA2 R8, -RZ, RZ, 0, 0 ;  /* 0x00000000ff087431 */ /* 0x000fc600000001ff */
[----:B------:R-:W-:-:S09]  /*2c00*/  UISETP.GE.U32.AND UP0, UPT, UR5, 0x3, UPT ;  /* 0x000000030500788c */ /* 0x000fd2000bf06070 */
[----:B------:R-:W-:Y:S05]  /*2c10*/  BRA.U !UP0, `(.L_x_43) ;  /* 0x0000000d08e47547 */ /* 0x000fea000b800000 */
[----:B------:R-:W-:Y:S01]  /*2c20*/  UIADD3 UR5, UPT, UPT, UR4, 0x3, URZ ;  /* 0x0000000304057890 */ /* 0x000fe2000fffe0ff */
[----:B------:R-:W-:Y:S02]  /*2c30*/  MOV R19, R22 ;  /* 0x0000001600137202 */ /* 0x000fe40000000f00 */
[----:B------:R-:W-:-:S03]  /*2c40*/  MOV R18, R6 ;  /* 0x0000000600127202 */ /* 0x000fc60000000f00 */
[----:B------:R-:W-:-:S07]  /*2c50*/  MOV R21, UR5 ;  /* 0x0000000500157c02 */ /* 0x000fce0008000f00 */
.L_x_76:
[----:B------:R-:W-:Y:S02]  /*2c60*/  IADD3 R5, PT, PT, R21, -0x3, RZ ;  /* 0xfffffffd15057810 */ /* 0x000fe40007ffe0ff */
[----:B------:R-:W-:Y:S02]  /*2c70*/  IADD3 R18, PT, PT, R18, 0x4, RZ ;  /* 0x0000000412127810 */ /* 0x000fe40007ffe0ff */
[----:B------:R-:W-:Y:S02]  /*2c80*/  ISETP.GE.AND P0, PT, R5, UR17, PT ;  /* 0x0000001105007c0c */ /* 0x000fe4000bf06270 */
[----:B------:R-:W-:Y:S02]  /*2c90*/  ISETP.NE.AND P2, PT, R18, RZ, PT ;  /* 0x000000ff1200720c */ /* 0x000fe40003f45270 */
[----:B------:R-:W-:-:S09]  /*2ca0*/  IADD3 R5, PT, PT, R21, -0x2, RZ ;  /* 0xfffffffe15057810 */ /* 0x000fd20007ffe0ff */
[----:B------:R-:W-:Y:S05]  /*2cb0*/  @P0 BRA `(.L_x_44) ;  /* 0x0000000000e40947 */ /* 0x000fea0003800000 */
        /* <DEDUP_REMOVED lines=9> */
.L_x_46:
[----:B------:R-:W-:Y:S05]  /*2d50*/  BRA `(.L_x_47) ;  /* 0x0000000000107947 */ /* 0x000fea0003800000 */
.L_x_45:
[C---:B0-----:R-:W-:Y:S01]  /*2d60*/  FMUL.FTZ R11, R8.reuse, UR7 ;  /* 0x00000007080b7c20 */ /* 0x041fe20008410000 */
[----:B------:R-:W-:-:S03]  /*2d70*/  FMUL.FTZ R9, R8, 0.5 ;  /* 0x3f00000008097820 */ /* 0x000fc60000410000 */
[----:B------:R-:W-:-:S04]  /*2d80*/  FFMA R8, -R11, R11, UR7 ;  /* 0x000000070b087e23 */ /* 0x000fc8000800010b */
[----:B------:R-:W-:-:S07]  /*2d90*/  FFMA R11, R8, R9, R11 ;  /* 0x00000009080b7223 */ /* 0x000fce000000000b */
.L_x_47:
[----:B------:R-:W0:Y:S01]  /*2da0*/  MUFU.RCP R8, R11 ;  /* 0x0000000b00087308 */ /* 0x000e220000001000 */
[----:B------:R-:W-:Y:S07]  /*2db0*/  BSSY.RECONVERGENT B3, `(.L_x_48) ;  /* 0x000000b000037945 */ /* 0x000fee0003800200 */
[----:B------:R-:W1:Y:S01]  /*2dc0*/  FCHK P0, RZ, R11 ;  /* 0x0000000bff007302 */ /* 0x000e620000000000 */
[----:B0-----:R-:W-:-:S04]  /*2dd0*/  FFMA R9, R8, -R11, 1 ;  /* 0x3f80000008097423 */ /* 0x001fc8000000080b */
[----:B------:R-:W-:-:S04]  /*2de0*/  FFMA R9, R8, R9, R8 ;  /* 0x0000000908097223 */ /* 0x000fc80000000008 */
[----:B------:R-:W-:-:S04]  /*2df0*/  FFMA R8, RZ, R9, RZ ;  /* 0x00000009ff087223 */ /* 0x000fc800000000ff */
[----:B------:R-:W-:-:S04]  /*2e00*/  FFMA R10, R8, -R11, RZ ;  /* 0x8000000b080a7223 */ /* 0x000fc800000000ff */
[----:B------:R-:W-:Y:S01]  /*2e10*/  FFMA R34, R9, R10, R8 ;  /* 0x0000000a09227223 */ /* 0x000fe20000000008 */
[----:B-1----:R-:W-:Y:S06]  /*2e20*/  @!P0 BRA `(.L_x_49) ;  /* 0x00000000000c8947 */ /* 0x002fec0003800000 */
[----:B------:R-:W-:Y:S02]  /*2e30*/  MOV R8, RZ ;  /* 0x000000ff00087202 */ /* 0x000fe40000000f00 */
[----:B------:R-:W-:-:S07]  /*2e40*/  MOV R10, 0x2e60 ;  /* 0x00002e60000a7802 */ /* 0x000fce0000000f00 */
[----:B------:R-:W-:Y:S05]  /*2e50*/  CALL.REL.NOINC `($__internal_1_$__cuda_sm3x_div_rn_noftz_f32_slowpath) ;  /* 0x0000003800d07944 */ /* 0x000fea0003c00000 */
.L_x_49:
[----:B------:R-:W-:Y:S05]  /*2e60*/  BSYNC.RECONVERGENT B3 ;  /* 0x0000000000037941 */ /* 0x000fea0003800200 */
.L_x_48:
[----:B------:R-:W-:Y:S01]  /*2e70*/  HFMA2 R10, -RZ, RZ, 0.96630859375, -0.0022525787353515625 ;  /* 0x3bbb989dff0a7431 */ /* 0x000fe200000001ff */
[C---:B------:R-:W-:Y:S01]  /*2e80*/  FMNMX R8, R17.reuse, R34, !PT ;  /* 0x0000002211087209 */ /* 0x040fe20007800000 */
[----:B------:R0:W-:Y:S01]  /*2e90*/  STS [R19+-0x8], R34 ;  /* 0xfffff82213007388 */ /* 0x0001e20000000800 */
[----:B------:R-:W-:Y:S01]  /*2ea0*/  MOV R11, 0x437c0000 ;  /* 0x437c0000000b7802 */ /* 0x000fe20000000f00 */
[----:B------:R-:W-:Y:S01]  /*2eb0*/  BSSY.RECONVERGENT B1, `(.L_x_50) ;  /* 0x0000017000017945 */ /* 0x000fe20003800200 */
[----:B------:R-:W-:Y:S01]  /*2ec0*/  FSETP.NEU.AND P0, PT, R17, -INF , PT ;  /* 0xff8000001100780b */ /* 0x000fe20003f0d000 */
[----:B------:R-:W-:-:S04]  /*2ed0*/  FADD R9, -R8, R34 ;  /* 0x0000002208097221 */ /* 0x000fc80000000100 */
[----:B------:R-:W-:-:S04]  /*2ee0*/  FFMA.SAT R10, R9, R10, 0.5 ;  /* 0x3f000000090a7423 */ /* 0x000fc8000000200a */
[----:B------:R-:W-:-:S04]  /*2ef0*/  FFMA.RM R10, R10, R11, 12582913 ;  /* 0x4b4000010a0a7423 */ /* 0x000fc8000000400b */
[C---:B------:R-:W-:Y:S01]  /*2f00*/  FADD R12, R10.reuse, -12583039 ;  /* 0xcb40007f0a0c7421 */ /* 0x040fe20000000000 */
[----:B------:R-:W-:-:S03]  /*2f10*/  SHF.L.U32 R11, R10, 0x17, RZ ;  /* 0x000000170a0b7819 */ /* 0x000fc600000006ff */
[----:B------:R-:W-:-:S04]  /*2f20*/  FFMA R12, R9, 1.4426950216293334961, -R12 ;  /* 0x3fb8aa3b090c7823 */ /* 0x000fc8000000080c */
[----:B------:R-:W-:-:S04]  /*2f30*/  FFMA R12, R9, 1.925963033500011079e-08, R12 ;  /* 0x32a57060090c7823 */ /* 0x000fc8000000000c */
[----:B------:R0:W1:Y:S01]  /*2f40*/  MUFU.EX2 R13, R12 ;  /* 0x0000000c000d7308 */ /* 0x0000620000000800 */
[----:B------:R-:W-:Y:S05]  /*2f50*/  @!P0 BRA `(.L_x_51) ;  /* 0x0000000000308947 */ /* 0x000fea0003800000 */
[----:B------:R-:W-:Y:S01]  /*2f60*/  MOV R10, 0x3bbb989d ;  /* 0x3bbb989d000a7802 */ /* 0x000fe20000000f00 */
[----:B------:R-:W-:Y:S01]  /*2f70*/  FADD R9, R17, -R8 ;  /* 0x8000000811097221 */ /* 0x000fe20000000000 */
[----:B------:R-:W-:-:S03]  /*2f80*/  MOV R15, 0x437c0000 ;  /* 0x437c0000000f7802 */ /* 0x000fc60000000f00 */
[----:B------:R-:W-:-:S04]  /*2f90*/  FFMA.SAT R10, R9, R10, 0.5 ;  /* 0x3f000000090a7423 */ /* 0x000fc8000000200a */
[----:B------:R-:W-:-:S04]  /*2fa0*/  FFMA.RM R10, R10, R15, 12582913 ;  /* 0x4b4000010a0a7423 */ /* 0x000fc8000000400f */
[C---:B0-----:R-:W-:Y:S01]  /*2fb0*/  FADD R12, R10.reuse, -12583039 ;  /* 0xcb40007f0a0c7421 */ /* 0x041fe20000000000 */
[----:B------:R-:W-:-:S03]  /*2fc0*/  SHF.L.U32 R10, R10, 0x17, RZ ;  /* 0x000000170a0a7819 */ /* 0x000fc600000006ff */
[----:B------:R-:W-:-:S04]  /*2fd0*/  FFMA R12, R9, 1.4426950216293334961, -R12 ;  /* 0x3fb8aa3b090c7823 */ /* 0x000fc8000000080c */
[----:B------:R-:W-:-:S04]  /*2fe0*/  FFMA R12, R9, 1.925963033500011079e-08, R12 ;  /* 0x32a57060090c7823 */ /* 0x000fc8000000000c */
[----:B------:R-:W0:Y:S02]  /*2ff0*/  MUFU.EX2 R9, R12 ;  /* 0x0000000c00097308 */ /* 0x000e240000000800 */
[----:B0-----:R-:W-:-:S04]  /*3000*/  FMUL R9, R10, R9 ;  /* 0x000000090a097220 */ /* 0x001fc80000400000 */
[----:B------:R-:W-:-:S07]  /*3010*/  FMUL R28, R28, R9 ;  /* 0x000000091c1c7220 */ /* 0x000fce0000400000 */
.L_x_51:
[----:B------:R-:W-:Y:S05]  /*3020*/  BSYNC.RECONVERGENT B1 ;  /* 0x0000000000017941 */ /* 0x000fea0003800200 */
.L_x_50:
[----:B------:R-:W-:Y:S01]  /*3030*/  MOV R17, R8 ;  /* 0x0000000800117202 */ /* 0x000fe20000000f00 */
[----:B-1----:R-:W-:-:S07]  /*3040*/  FFMA R28, R11, R13, R28 ;  /* 0x0000000d0b1c7223 */ /* 0x002fce000000001c */
.L_x_44:
[----:B------:R-:W-:-:S13]  /*3050*/  ISETP.GE.AND P0, PT, R5, UR17, PT ;  /* 0x0000001105007c0c */ /* 0x000fda000bf06270 */
[----:B------:R-:W-:Y:S05]  /*3060*/  @P0 BRA `(.L_x_52) ;  /* 0x0000000000e40947 */ /* 0x000fea0003800000 */
[----:B------:R-:W-:Y:S02]  /*3070*/  UIADD3 UR5, UPT, UPT, UR7, -0xd000000, URZ ;  /* 0xf300000007057890 */ /* 0x000fe4000fffe0ff */
[----:B------:R-:W1:Y:S02]  /*3080*/  MUFU.RSQ R5, UR7 ;  /* 0x0000000700057d08 */ /* 0x000e640008001400 */
[----:B------:R-:W-:-:S09]  /*3090*/  UISETP.GT.U32.AND UP0, UPT, UR5, 0x727fffff, UPT ;  /* 0x727fffff0500788c */ /* 0x000fd2000bf04070 */
[----:B------:R-:W-:Y:S05]  /*30a0*/  BRA.U !UP0, `(.L_x_53) ;  /* 0x0000000108187547 */ /* 0x000fea000b800000 */
[----:B------:R-:W-:Y:S01]  /*30b0*/  BSSY.RECONVERGENT B1, `(.L_x_54) ;  /* 0x0000004000017945 */ /* 0x000fe20003800200 */
[----:B------:R-:W-:Y:S02]  /*30c0*/  MOV R8, UR7 ;  /* 0x0000000700087c02 */ /* 0x000fe40008000f00 */
[----:B------:R-:W-:-:S07]  /*30d0*/  MOV R14, 0x30f0 ;  /* 0x000030f0000e7802 */ /* 0x000fce0000000f00 */
[----:B01----:R-:W-:Y:S05]  /*30e0*/  CALL.REL.NOINC `($__internal_0_$__cuda_sm20_sqrt_rn_f32_slowpath) ;  /* 0x0000003400d07944 */ /* 0x003fea0003c00000 */
[----:B------:R-:W-:Y:S05]  /*30f0*/  BSYNC.RECONVERGENT B1 ;  /* 0x0000000000017941 */ /* 0x000fea0003800200 */
.L_x_54:
[----:B------:R-:W-:Y:S05]  /*3100*/  BRA `(.L_x_55) ;  /* 0x0000000000107947 */ /* 0x000fea0003800000 */
.L_x_53:
[C---:B-1----:R-:W-:Y:S01]  /*3110*/  FMUL.FTZ R11, R5.reuse, UR7 ;  /* 0x00000007050b7c20 */ /* 0x042fe20008410000 */
[----:B------:R-:W-:-:S03]  /*3120*/  FMUL.FTZ R5, R5, 0.5 ;  /* 0x3f00000005057820 */ /* 0x000fc60000410000 */
[----:B------:R-:W-:-:S04]  /*3130*/  FFMA R8, -R11, R11, UR7 ;  /* 0x000000070b087e23 */ /* 0x000fc8000800010b */
[----:B------:R-:W-:-:S07]  /*3140*/  FFMA R11, R8, R5, R11 ;  /* 0x00000005080b7223 */ /* 0x000fce000000000b */
.L_x_55:
[----:B------:R-:W1:Y:S01]  /*3150*/  MUFU.RCP R8, R11 ;  /* 0x0000000b00087308 */ /* 0x000e620000001000 */
[----:B------:R-:W-:Y:S07]  /*3160*/  BSSY.RECONVERGENT B3, `(.L_x_56) ;  /* 0x000000b000037945 */ /* 0x000fee0003800200 */
[----:B------:R-:W2:Y:S01]  /*3170*/  FCHK P0, RZ, R11 ;  /* 0x0000000bff007302 */ /* 0x000ea20000000000 */
[----:B-1----:R-:W-:-:S04]  /*3180*/  FFMA R5, R8, -R11, 1 ;  /* 0x3f80000008057423 */ /* 0x002fc8000000080b */
[----:B------:R-:W-:-:S04]  /*3190*/  FFMA R8, R8, R5, R8 ;  /* 0x0000000508087223 */ /* 0x000fc80000000008 */
[----:B------:R-:W-:-:S04]  /*31a0*/  FFMA R5, RZ, R8, RZ ;  /* 0x00000008ff057223 */ /* 0x000fc800000000ff */
[----:B------:R-:W-:-:S04]  /*31b0*/  FFMA R9, R5, -R11, RZ ;  /* 0x8000000b05097223 */ /* 0x000fc800000000ff */
[----:B0-----:R-:W-:Y:S01]  /*31c0*/  FFMA R34, R8, R9, R5 ;  /* 0x0000000908227223 */ /* 0x001fe20000000005 */
[----:B--2---:R-:W-:Y:S06]  /*31d0*/  @!P0 BRA `(.L_x_57) ;  /* 0x00000000000c8947 */ /* 0x004fec0003800000 */
[----:B------:R-:W-:Y:S01]  /*31e0*/  HFMA2 R8, -RZ, RZ, 0, 0 ;  /* 0x00000000ff087431 */ /* 0x000fe200000001ff */
[----:B------:R-:W-:-:S07]  /*31f0*/  MOV R10, 0x3210 ;  /* 0x00003210000a7802 */ /* 0x000fce0000000f00 */
[----:B------:R-:W-:Y:S05]  /*3200*/  CALL.REL.NOINC `($__internal_1_$__cuda_sm3x_div_rn_noftz_f32_slowpath) ;  /* 0x0000003400e47944 */ /* 0x000fea0003c00000 */
.L_x_57:
[----:B------:R-:W-:Y:S05]  /*3210*/  BSYNC.RECONVERGENT B3 ;  /* 0x0000000000037941 */ /* 0x000fea0003800200 */
.L_x_56:
[C---:B------:R-:W-:Y:S01]  /*3220*/  FMNMX R8, R17.reuse, R34, !PT ;  /* 0x0000002211087209 */ /* 0x040fe20007800000 */
[----:B------:R-:W-:Y:S01]  /*3230*/  HFMA2 R12, -RZ, RZ, 3.7421875, 0 ;  /* 0x437c0000ff0c7431 */ /* 0x000fe200000001ff */
[----:B------:R-:W-:Y:S01]  /*3240*/  MOV R10, 0x3bbb989d ;  /* 0x3bbb989d000a7802 */ /* 0x000fe20000000f00 */
[----:B------:R0:W-:Y:S01]  /*3250*/  STS [R19+-0x4], R34 ;  /* 0xfffffc2213007388 */ /* 0x0001e20000000800 */
[----:B------:R-:W-:Y:S01]  /*3260*/  FSETP.NEU.AND P0, PT, R17, -INF , PT ;  /* 0xff8000001100780b */ /* 0x000fe20003f0d000 */
[----:B------:R-:W-:Y:S01]  /*3270*/  FADD R5, -R8, R34 ;  /* 0x0000002208057221 */ /* 0x000fe20000000100 */
[----:B------:R-:W-:Y:S03]  /*3280*/  BSSY.RECONVERGENT B1, `(.L_x_58) ;  /* 0x0000015000017945 */ /* 0x000fe60003800200 */
        /* <DEDUP_REMOVED lines=8> */
[----:B0-----:R-:W-:Y:S01]  /*3310*/  MOV R10, 0x3bbb989d ;  /* 0x3bbb989d000a7802 */ /* 0x001fe20000000f00 */
[----:B------:R-:W-:Y:S01]  /*3320*/  FADD R5, R17, -R8 ;  /* 0x8000000811057221 */ /* 0x000fe20000000000 */
[----:B------:R-:W-:-:S03]  /*3330*/  MOV R14, 0x437c0000 ;  /* 0x437c0000000e7802 */ /* 0x000fc60000000f00 */
[----:B------:R-:W-:-:S04]  /*3340*/  FFMA.SAT R9, R5, R10, 0.5 ;  /* 0x3f00000005097423 */ /* 0x000fc8000000200a */
[----:B------:R-:W-:-:S04]  /*3350*/  FFMA.RM R9, R9, R14, 12582913 ;  /* 0x4b40000109097423 */ /* 0x000fc8000000400e */
[C---:B------:R-:W-:Y:S01]  /*3360*/  FADD R10, R9.reuse, -12583039 ;  /* 0xcb40007f090a7421 */ /* 0x040fe20000000000 */
[----:B------:R-:W-:-:S03]  /*3370*/  SHF.L.U32 R9, R9, 0x17, RZ ;  /* 0x0000001709097819 */ /* 0x000fc600000006ff */
[----:B------:R-:W-:-:S04]  /*3380*/  FFMA R10, R5, 1.4426950216293334961, -R10 ;  /* 0x3fb8aa3b050a7823 */ /* 0x000fc8000000080a */
[----:B------:R-:W-:-:S06]  /*3390*/  FFMA R10, R5, 1.925963033500011079e-08, R10 ;  /* 0x32a57060050a7823 */ /* 0x000fcc000000000a */
[----:B------:R-:W0:Y:S02]  /*33a0*/  MUFU.EX2 R10, R10 ;  /* 0x0000000a000a7308 */ /* 0x000e240000000800 */
[----:B0-----:R-:W-:-:S04]  /*33b0*/  FMUL R9, R9, R10 ;  /* 0x0000000a09097220 */ /* 0x001fc80000400000 */
[----:B------:R-:W-:-:S07]  /*33c0*/  FMUL R28, R28, R9 ;  /* 0x000000091c1c7220 */ /* 0x000fce0000400000 */
.L_x_59:
[----:B------:R-:W-:Y:S05]  /*33d0*/  BSYNC.RECONVERGENT B1 ;  /* 0x0000000000017941 */ /* 0x000fea0003800200 */
.L_x_58:
[----:B------:R-:W-:Y:S01]  /*33e0*/  MOV R17, R8 ;  /* 0x0000000800117202 */ /* 0x000fe20000000f00 */
[----:B-1----:R-:W-:-:S07]  /*33f0*/  FFMA R28, R11, R12, R28 ;  /* 0x0000000c0b1c7223 */ /* 0x002fce000000001c */
.L_x_52:
[----:B------:R-:W-:-:S04]  /*3400*/  IADD3 R5, PT, PT, R21, -0x1, RZ ;  /* 0xffffffff15057810 */ /* 0x000fc80007ffe0ff */
        /* <DEDUP_REMOVED lines=11> */
.L_x_62:
[----:B------:R-:W-:Y:S05]  /*34c0*/  BRA `(.L_x_63) ;  /* 0x0000000000107947 */ /* 0x000fea0003800000 */
.L_x_61:
[C---:B-1----:R-:W-:Y:S01]  /*34d0*/  FMUL.FTZ R11, R5.reuse, UR7 ;  /* 0x00000007050b7c20 */ /* 0x042fe20008410000 */
[----:B------:R-:W-:-:S03]  /*34e0*/  FMUL.FTZ R5, R5, 0.5 ;  /* 0x3f00000005057820 */ /* 0x000fc60000410000 */
[----:B------:R-:W-:-:S04]  /*34f0*/  FFMA R8, -R11, R11, UR7 ;  /* 0x000000070b087e23 */ /* 0x000fc8000800010b */
[----:B------:R-:W-:-:S07]  /*3500*/  FFMA R11, R8, R5, R11 ;  /* 0x00000005080b7223 */ /* 0x000fce000000000b */
.L_x_63:
        /* <DEDUP_REMOVED lines=12> */
.L_x_65:
[----:B------:R-:W-:Y:S05]  /*35d0*/  BSYNC.RECONVERGENT B3 ;  /* 0x0000000000037941 */ /* 0x000fea0003800200 */
.L_x_64:
[C---:B------:R-:W-:Y:S01]  /*35e0*/  FMNMX R8, R17.reuse, R34, !PT ;  /* 0x0000002211087209 */ /* 0x040fe20007800000 */
[----:B------:R-:W-:Y:S01]  /*35f0*/  HFMA2 R12, -RZ, RZ, 3.7421875, 0 ;  /* 0x437c0000ff0c7431 */ /* 0x000fe200000001ff */
[----:B------:R-:W-:Y:S01]  /*3600*/  MOV R10, 0x3bbb989d ;  /* 0x3bbb989d000a7802 */ /* 0x000fe20000000f00 */
[----:B------:R0:W-:Y:S01]  /*3610*/  STS [R19], R34 ;  /* 0x0000002213007388 */ /* 0x0001e20000000800 */
        /* <DEDUP_REMOVED lines=23> */
.L_x_67:
[----:B------:R-:W-:Y:S05]  /*3790*/  BSYNC.RECONVERGENT B1 ;  /* 0x0000000000017941 */ /* 0x000fea0003800200 */
.L_x_66:
[----:B------:R-:W-:Y:S01]  /*37a0*/  MOV R17, R8 ;  /* 0x0000000800117202 */ /* 0x000fe20000000f00 */
[----:B-1----:R-:W-:-:S07]  /*37b0*/  FFMA R28, R11, R12, R28 ;  /* 0x0000000c0b1c7223 */ /* 0x002fce000000001c */
.L_x_60:
        /* <DEDUP_REMOVED lines=11> */
.L_x_70:
[----:B------:R-:W-:Y:S05]  /*3870*/  BRA `(.L_x_71) ;  /* 0x0000000000107947 */ /* 0x000fea0003800000 */
.L_x_69:
[C---:B-1----:R-:W-:Y:S01]  /*3880*/  FMUL.FTZ R11, R5.reuse, UR7 ;  /* 0x00000007050b7c20 */ /* 0x042fe20008410000 */
[----:B------:R-:W-:-:S03]  /*3890*/  FMUL.FTZ R5, R5, 0.5 ;  /* 0x3f00000005057820 */ /* 0x000fc60000410000 */
[----:B------:R-:W-:-:S04]  /*38a0*/  FFMA R8, -R11, R11, UR7 ;  /* 0x000000070b087e23 */ /* 0x000fc8000800010b */
[----:B------:R-:W-:-:S07]  /*38b0*/  FFMA R11, R8, R5, R11 ;  /* 0x00000005080b7223 */ /* 0x000fce000000000b */
.L_x_71:
        /* <DEDUP_REMOVED lines=12> */
.L_x_73:
[----:B------:R-:W-:Y:S05]  /*3980*/  BSYNC.RECONVERGENT B3 ;  /* 0x0000000000037941 */ /* 0x000fea0003800200 */
.L_x_72:
[C---:B------:R-:W-:Y:S01]  /*3990*/  FMNMX R8, R17.reuse, R34, !PT ;  /* 0x0000002211087209 */ /* 0x040fe20007800000 */
[----:B------:R-:W-:Y:S01]  /*39a0*/  IMAD.MOV.U32 R10, RZ, RZ, 0x3bbb989d ;  /* 0x3bbb989dff0a7424 */ /* 0x000fe200078e00ff */
[----:B------:R-:W-:Y:S01]  /*39b0*/  MOV R12, 0x437c0000 ;  /* 0x437c0000000c7802 */ /* 0x000fe20000000f00 */
[----:B------:R0:W-:Y:S01]  /*39c0*/  STS [R19+0x4], R34 ;  /* 0x0000042213007388 */ /* 0x0001e20000000800 */
        /* <DEDUP_REMOVED lines=11> */
[----:B0-----:R-:W-:Y:S02]  /*3a80*/  HFMA2 R10, -RZ, RZ, 0.96630859375, -0.0022525787353515625 ;  /* 0x3bbb989dff0a7431 */ /* 0x001fe400000001ff */
        /* <DEDUP_REMOVED lines=11> */
.L_x_75:
[----:B------:R-:W-:Y:S05]  /*3b40*/  BSYNC.RECONVERGENT B1 ;  /* 0x0000000000017941 */ /* 0x000fea0003800200 */
.L_x_74:
[----:B------:R-:W-:Y:S01]  /*3b50*/  MOV R17, R8 ;  /* 0x0000000800117202 */ /* 0x000fe20000000f00 */
[----:B-1----:R-:W-:-:S07]  /*3b60*/  FFMA R28, R11, R12, R28 ;  /* 0x0000000c0b1c7223 */ /* 0x002fce000000001c */
.L_x_68:
[----:B------:R-:W-:Y:S02]  /*3b70*/  IADD3 R21, PT, PT, R21, 0x4, RZ ;  /* 0x0000000415157810 */ /* 0x000fe40007ffe0ff */
[----:B0-----:R-:W-:Y:S01]  /*3b80*/  IADD3 R19, PT, PT, R19, 0x10, RZ ;  /* 0x0000001013137810 */ /* 0x001fe20007ffe0ff */
[----:B------:R-:W-:Y:S06]  /*3b90*/  @P2 BRA `(.L_x_76) ;  /* 0xfffffff000302947 */ /* 0x000fec000383ffff */
[----:B------:R-:W-:-:S07]  /*3ba0*/  MOV R8, UR13 ;  /* 0x0000000d00087c02 */ /* 0x000fce0008000f00 */
.L_x_43:
[----:B------:R-:W-:-:S13]  /*3bb0*/  ISETP.NE.AND P0, PT, RZ, UR12, PT ;  /* 0x0000000cff007c0c */ /* 0x000fda000bf05270 */
[----:B------:R-:W-:Y:S05]  /*3bc0*/  @!P0 BRA `(.L_x_19) ;  /* 0x0000000800f48947 */ /* 0x000fea0003800000 */
[----:B------:R-:W0:Y:S01]  /*3bd0*/  LDCU UR5, c[0x0][0x3a0] ;  /* 0x00007400ff0577ac */ /* 0x000e220008000800 */
[----:B------:R-:W-:Y:S02]  /*3be0*/  IADD3 R18, PT, PT, R8, UR4, RZ ;  /* 0x0000000408127c10 */ /* 0x000fe4000fffe0ff */
[----:B------:R-:W-:-:S04]  /*3bf0*/  IADD3 R5, PT, PT, R25, R8, RZ ;  /* 0x0000000819057210 */ /* 0x000fc80007ffe0ff */
[----:B------:R-:W-:Y:S02]  /*3c00*/  LEA R5, R5, R26, 0x2 ;  /* 0x0000001a05057211 */ /* 0x000fe400078e10ff */
[----:B0-----:R-:W-:-:S13]  /*3c10*/  ISETP.GE.AND P0, PT, R18, UR5, PT ;  /* 0x0000000512007c0c */ /* 0x001fda000bf06270 */
        /* <DEDUP_REMOVED lines=10> */
.L_x_79:
[----:B------:R-:W-:Y:S05]  /*3cc0*/  BRA `(.L_x_80) ;  /* 0x0000000000107947 */ /* 0x000fea0003800000 */
.L_x_78:
[C---:B0-----:R-:W-:Y:S01]  /*3cd0*/  FMUL.FTZ R11, R8.reuse, UR7 ;  /* 0x00000007080b7c20 */ /* 0x041fe20008410000 */
[----:B------:R-:W-:-:S03]  /*3ce0*/  FMUL.FTZ R9, R8, 0.5 ;  /* 0x3f00000008097820 */ /* 0x000fc60000410000 */
[----:B------:R-:W-:-:S04]  /*3cf0*/  FFMA R8, -R11, R11, UR7 ;  /* 0x000000070b087e23 */ /* 0x000fc8000800010b */
[----:B------:R-:W-:-:S07]  /*3d00*/  FFMA R11, R8, R9, R11 ;  /* 0x00000009080b7223 */ /* 0x000fce000000000b */
.L_x_80:
        /* <DEDUP_REMOVED lines=9> */
[----:B------:R-:W-:Y:S01]  /*3da0*/  HFMA2 R8, -RZ, RZ, 0, 0 ;  /* 0x00000000ff087431 */ /* 0x000fe200000001ff */
[----:B------:R-:W-:-:S07]  /*3db0*/  MOV R10, 0x3dd0 ;  /* 0x00003dd0000a7802 */ /* 0x000fce0000000f00 */
[----:B------:R-:W-:Y:S05]  /*3dc0*/  CALL.REL.NOINC `($__internal_1_$__cuda_sm3x_div_rn_noftz_f32_slowpath) ;  /* 0x0000002800f47944 */ /* 0x000fea0003c00000 */
.L_x_82:
[----:B------:R-:W-:Y:S05]  /*3dd0*/  BSYNC.RECONVERGENT B3 ;  /* 0x0000000000037941 */ /* 0x000fea0003800200 */
.L_x_81:
        /* <DEDUP_REMOVED lines=27> */
.L_x_84:
[----:B------:R-:W-:Y:S05]  /*3f90*/  BSYNC.RECONVERGENT B1 ;  /* 0x0000000000017941 */ /* 0x000fea0003800200 */
.L_x_83:
[----:B------:R-:W-:Y:S01]  /*3fa0*/  MOV R17, R8 ;  /* 0x0000000800117202 */ /* 0x000fe20000000f00 */
[----:B-1----:R-:W-:-:S07]  /*3fb0*/  FFMA R28, R11, R13, R28 ;  /* 0x0000000d0b1c7223 */ /* 0x002fce000000001c */
.L_x_77:
[----:B------:R-:W-:-:S09]  /*3fc0*/  UISETP.NE.AND UP0, UPT, UR12, 0x1, UPT ;  /* 0x000000010c00788c */ /* 0x000fd2000bf05270 */
[----:B------:R-:W-:Y:S05]  /*3fd0*/  BRA.U !UP0, `(.L_x_19) ;  /* 0x0000000508f07547 */ /* 0x000fea000b800000 */
[----:B------:R-:W1:Y:S01]  /*3fe0*/  LDCU UR5, c[0x0][0x3a0] ;  /* 0x00007400ff0577ac */ /* 0x000e620008000800 */
[----:B------:R-:W-:-:S04]  /*3ff0*/  IADD3 R8, PT, PT, R18, 0x1, RZ ;  /* 0x0000000112087810 */ /* 0x000fc80007ffe0ff */
[----:B-1----:R-:W-:-:S13]  /*4000*/  ISETP.GE.AND P0, PT, R8, UR5, PT ;  /* 0x0000000508007c0c */ /* 0x002fda000bf06270 */
[----:B------:R-:W-:Y:S05]  /*4010*/  @P0 BRA `(.L_x_85) ;  /* 0x0000000000e40947 */ /* 0x000fea0003800000 */
[----:B------:R-:W-:Y:S02]  /*4020*/  UIADD3 UR5, UPT, UPT, UR7, -0xd000000, URZ ;  /* 0xf300000007057890 */ /* 0x000fe4000fffe0ff */
[----:B------:R-:W1:Y:S02]  /*4030*/  MUFU.RSQ R8, UR7 ;  /* 0x0000000700087d08 */ /* 0x000e640008001400 */
[----:B------:R-:W-:-:S09]  /*4040*/  UISETP.GT.U32.AND UP0, UPT, UR5, 0x727fffff, UPT ;  /* 0x727fffff0500788c */ /* 0x000fd2000bf04070 */
[----:B------:R-:W-:Y:S05]  /*4050*/  BRA.U !UP0, `(.L_x_86) ;  /* 0x0000000108187547 */ /* 0x000fea000b800000 */
[----:B------:R-:W-:Y:S01]  /*4060*/  BSSY.RECONVERGENT B1, `(.L_x_87) ;  /* 0x0000004000017945 */ /* 0x000fe20003800200 */
[----:B-1----:R-:W-:Y:S02]  /*4070*/  MOV R8, UR7 ;  /* 0x0000000700087c02 */ /* 0x002fe40008000f00 */
[----:B------:R-:W-:-:S07]  /*4080*/  MOV R14, 0x40a0 ;  /* 0x000040a0000e7802 */ /* 0x000fce0000000f00 */
[----:B0-----:R-:W-:Y:S05]  /*4090*/  CALL.REL.NOINC `($__internal_0_$__cuda_sm20_sqrt_rn_f32_slowpath) ;  /* 0x0000002400e47944 */ /* 0x001fea0003c00000 */
[----:B------:R-:W-:Y:S05]  /*40a0*/  BSYNC.RECONVERGENT B1 ;  /* 0x0000000000017941 */ /* 0x000fea0003800200 */
.L_x_87:
[----:B------:R-:W-:Y:S05]  /*40b0*/  BRA `(.L_x_88) ;  /* 0x0000000000107947 */ /* 0x000fea0003800000 */
.L_x_86:
[C---:B-1----:R-:W-:Y:S01]  /*40c0*/  FMUL.FTZ R11, R8.reuse, UR7 ;  /* 0x00000007080b7c20 */ /* 0x042fe20008410000 */
[----:B------:R-:W-:-:S03]  /*40d0*/  FMUL.FTZ R9, R8, 0.5 ;  /* 0x3f00000008097820 */ /* 0x000fc60000410000 */
[----:B------:R-:W-:-:S04]  /*40e0*/  FFMA R8, -R11, R11, UR7 ;  /* 0x000000070b087e23 */ /* 0x000fc8000800010b */
[----:B------:R-:W-:-:S07]  /*40f0*/  FFMA R11, R8, R9, R11 ;  /* 0x00000009080b7223 */ /* 0x000fce000000000b */
.L_x_88:
        /* <DEDUP_REMOVED lines=12> */
.L_x_90:
[----:B------:R-:W-:Y:S05]  /*41c0*/  BSYNC.RECONVERGENT B3 ;  /* 0x0000000000037941 */ /* 0x000fea0003800200 */
.L_x_89:
[C---:B------:R-:W-:Y:S01]  /*41d0*/  FMNMX R8, R17.reuse, R34, !PT ;  /* 0x0000002211087209 */ /* 0x040fe20007800000 */
[----:B------:R-:W-:Y:S01]  /*41e0*/  HFMA2 R11, -RZ, RZ, 3.7421875, 0 ;  /* 0x437c0000ff0b7431 */ /* 0x000fe200000001ff */
        /* <DEDUP_REMOVED lines=25> */
.L_x_92:
[----:B------:R-:W-:Y:S05]  /*4380*/  BSYNC.RECONVERGENT B1 ;  /* 0x0000000000017941 */ /* 0x000fea0003800200 */
.L_x_91:
[----:B------:R-:W-:Y:S01]  /*4390*/  MOV R17, R8 ;  /* 0x0000000800117202 */ /* 0x000fe20000000f00 */
[----:B-1----:R-:W-:-:S07]  /*43a0*/  FFMA R28, R11, R13, R28 ;  /* 0x0000000d0b1c7223 */ /* 0x002fce000000001c */
.L_x_85:
[----:B------:R-:W1:Y:S01]  /*43b0*/  LDCU UR6, c[0x0][0x3a0] ;  /* 0x00007400ff0677ac */ /* 0x000e620008000800 */
[----:B------:R-:W-:-:S13]  /*43c0*/  R2UR UR5, R18 ;  /* 0x00000000120572ca */ /* 0x000fda00000e0000 */
[----:B------:R-:W-:-:S04]  /*43d0*/  UIADD3 UR5, UPT, UPT, UR5, 0x2, URZ ;  /* 0x0000000205057890 */ /* 0x000fc8000fffe0ff */
[----:B-1----:R-:W-:-:S04]  /*43e0*/  UISETP.GE.AND UP0, UPT, UR5, UR6, UPT ;  /* 0x000000060500728c */ /* 0x002fc8000bf06270 */
[----:B------:R-:W-:-:S09]  /*43f0*/  UISETP.EQ.OR UP0, UPT, UR12, 0x2, UP0 ;  /* 0x000000020c00788c */ /* 0x000fd20008702670 */
[----:B------:R-:W-:Y:S05]  /*4400*/  BRA.U UP0, `(.L_x_19) ;  /* 0x0000000100e47547 */ /* 0x000fea000b800000 */
        /* <DEDUP_REMOVED lines=9> */
.L_x_94:
[----:B------:R-:W-:Y:S05]  /*44a0*/  BRA `(.L_x_95) ;  /* 0x0000000000107947 */ /* 0x000fea0003800000 */
.L_x_93:
[C---:B-1----:R-:W-:Y:S01]  /*44b0*/  FMUL.FTZ R11, R8.reuse, UR7 ;  /* 0x00000007080b7c20 */ /* 0x042fe20008410000 */
[----:B------:R-:W-:-:S03]  /*44c0*/  FMUL.FTZ R9, R8, 0.5 ;  /* 0x3f00000008097820 */ /* 0x000fc60000410000 */
[----:B------:R-:W-:-:S04]  /*44d0*/  FFMA R8, -R11, R11, UR7 ;  /* 0x000000070b087e23 */ /* 0x000fc8000800010b */
[----:B------:R-:W-:-:S07]  /*44e0*/  FFMA R11, R8, R9, R11 ;  /* 0x00000009080b7223 */ /* 0x000fce000000000b */
.L_x_95:
        /* <DEDUP_REMOVED lines=12> */
.L_x_97:
[----:B------:R-:W-:Y:S05]  /*45b0*/  BSYNC.RECONVERGENT B3 ;  /* 0x0000000000037941 */ /* 0x000fea0003800200 */
.L_x_96:
        /* <DEDUP_REMOVED lines=12> */
[----:B------:R-:W-:-:S06]  /*4680*/  FFMA R12, R9, 1.925963033500011079e-08, R12 ;  /* 0x32a57060090c7823 */ /* 0x000fcc000000000c */
[----:B------:R-:W1:Y:S01]  /*4690*/  MUFU.EX2 R12, R12 ;  /* 0x0000000c000c7308 */ /* 0x000e620000000800 */
[----:B0-----:R-:W-:Y:S05]  /*46a0*/  @!P0 BRA `(.L_x_99) ;  /* 0x0000000000308947 */ /* 0x001fea0003800000 */
[----:B------:R-:W-:Y:S01]  /*46b0*/  MOV R10, 0x3bbb989d ;  /* 0x3bbb989d000a7802 */ /* 0x000fe20000000f00 */
        /* <DEDUP_REMOVED lines=11> */
.L_x_99:
[----:B------:R-:W-:Y:S05]  /*4770*/  BSYNC.RECONVERGENT B1 ;  /* 0x0000000000017941 */ /* 0x000fea0003800200 */
.L_x_98:
[----:B------:R-:W-:Y:S01]  /*4780*/  MOV R17, R8 ;  /* 0x0000000800117202 */ /* 0x000fe20000000f00 */
[----:B-1----:R-:W-:-:S07]  /*4790*/  FFMA R28, R11, R12, R28 ;  /* 0x0000000c0b1c7223 */ /* 0x002fce000000001c */
.L_x_19:
[----:B------:R-:W-:Y:S05]  /*47a0*/  BSYNC.RECONVERGENT B0 ;  /* 0x0000000000007941 */ /* 0x000fea0003800200 */
.L_x_18:
[----:B------:R-:W5:Y:S01]  /*47b0*/  LDCU UR6, c[0x0][0x3a8] ;  /* 0x00007500ff0677ac */ /* 0x000f620008000800 */
[----:B------:R-:W0:Y:S01]  /*47c0*/  LDCU UR5, c[0x0][0x3a0] ;  /* 0x00007400ff0577ac */ /* 0x000e220008000800 */
[----:B-----5:R-:W-:-:S04]  /*47d0*/  UIADD3 UR4, UPT, UPT, UR4, UR6, URZ ;  /* 0x0000000604047290 */ /* 0x020fc8000fffe0ff */
[----:B0-----:R-:W-:Y:S01]  /*47e0*/  UISETP.GE.AND UP0, UPT, UR4, UR5, UPT ;  /* 0x000000050400728c */ /* 0x001fe2000bf06270 */
[----:B------:R-:W-:Y:S08]  /*47f0*/  BAR.SYNC.DEFER_BLOCKING 0x0 ;  /* 0x0000000000007b1d */ /* 0x000ff00000010000 */
[----:B------:R-:W-:Y:S05]  /*4800*/  BRA.U !UP0, `(.L_x_100) ;  /* 0xffffffc508407547 */ /* 0x000fea000b83ffff */
.L_x_11:
[----:B------:R-:W0:Y:S02]  /*4810*/  LDCU UR14, c[0x0][0x3a4] ;  /* 0x00007480ff0e77ac */ /* 0x000e240008000800 */
[----:B0-----:R-:W-:-:S06]  /*4820*/  UISETP.GE.AND UP0, UPT, UR14, 0x1, UPT ;  /* 0x000000010e00788c */ /* 0x001fcc000bf06270 */
[----:B------:R-:W-:-:S04]  /*4830*/  PLOP3.LUT P0, PT, PT, PT, UP0, 0x80, 0x8 ;  /* 0x000000000008781c */ /* 0x000fc80003f0f008 */
[----:B------:R-:W-:-:S13]  /*4840*/  ISETP.GE.OR P0, PT, R20, UR6, !P0 ;  /* 0x0000000614007c0c */ /* 0x000fda000c706670 */
[----:B------:R-:W-:Y:S05]  /*4850*/  @P0 EXIT ;  /* 0x000000000000094d */ /* 0x000fea0003800000 */
[----:B------:R-:W-:Y:S02]  /*4860*/  UIADD3 UR4, UPT, UPT, UR14, -0x1, URZ ;  /* 0xffffffff0e047890 */ /* 0x000fe4000fffe0ff */
[----:B------:R-:W-:Y:S01]  /*4870*/  IMAD R30, R30, UR14, RZ ;  /* 0x0000000e1e1e7c24 */ /* 0x000fe2000f8e02ff */
[----:B------:R-:W-:Y:S02]  /*4880*/  ULOP3.LUT UR15, UR14, 0xf, URZ, 0xc0, !UPT ;  /* 0x0000000f0e0f7892 */ /* 0x000fe4000f8ec0ff */
[----:B------:R-:W-:-:S03]  /*4890*/  UISETP.GE.U32.AND UP0, UPT, UR4, 0xf, UPT ;  /* 0x0000000f0400788c */ /* 0x000fc6000bf06070 */
[----:B------:R-:W-:-:S06]  /*48a0*/  UMOV UR4, URZ ;  /* 0x000000ff00047c82 */ /* 0x000fcc0008000000 */
[----:B------:R-:W-:Y:S05]  /*48b0*/  BRA.U !UP0, `(.L_x_101) ;  /* 0x00000011082c7547 */ /* 0x000fea000b800000 */
[----:B------:R-:W0:Y:S01]  /*48c0*/  LDCU.64 UR6, c[0x0][0x398] ;  /* 0x00007300ff0677ac */ /* 0x000e220008000a00 */
[----:B------:R-:W-:Y:S01]  /*48d0*/  MOV R0, R30 ;  /* 0x0000001e00007202 */ /* 0x000fe20000000f00 */
[----:B------:R-:W-:Y:S02]  /*48e0*/  ULOP3.LUT UR4, UR14, 0x7ffffff0, URZ, 0xc0, !UPT ;  /* 0x7ffffff00e047892 */ /* 0x000fe4000f8ec0ff */
[----:B------:R-:W-:Y:S02]  /*48f0*/  UIADD3 UR13, UPT, UPT, UR11, 0x20, URZ ;  /* 0x000000200b0d7890 */ /* 0x000fe4000fffe0ff */
[----:B------:R-:W-:Y:S02]  /*4900*/  UIADD3 UR12, UPT, UPT, -UR4, URZ, URZ ;  /* 0x000000ff040c7290 */ /* 0x000fe4000fffe1ff */
[----:B0-----:R-:W-:-:S04]  /*4910*/  UIADD3 UR5, UP0, UPT, UR6, 0x20, URZ ;  /* 0x0000002006057890 */ /* 0x001fc8000ff1e0ff */
[----:B------:R-:W-:-:S12]  /*4920*/  UIADD3.X UR6, UPT, UPT, URZ, UR7, URZ, UP0, !UPT ;  /* 0x00000007ff067290 */ /* 0x000fd800087fe4ff */
.L_x_134:
[----:B0-----:R-:W5:Y:S01]  /*4930*/  LDL.128 R4, [UR13+-0x20] ;  /* 0xffffe00dff047983 */ /* 0x001f620008100c00 */
[----:B--2---:R-:W1:Y:S01]  /*4940*/  MUFU.RCP R3, R28 ;  /* 0x0000001c00037308 */ /* 0x004e620000001000 */
[----:B------:R-:W-:Y:S01]  /*4950*/  UIADD3 UR12, UPT, UPT, UR12, 0x10, URZ ;  /* 0x000000100c0c7890 */ /* 0x000fe2000fffe0ff */
[----:B------:R-:W-:Y:S03]  /*4960*/  BSSY.RECONVERGENT B0, `(.L_x_102) ;  /* 0x0000010000007945 */ /* 0x000fe60003800200 */
[----:B------:R-:W-:Y:S01]  /*4970*/  UISETP.NE.AND UP0, UPT, UR12, URZ, UPT ;  /* 0x000000ff0c00728c */ /* 0x000fe2000bf05270 */
[----:B-1-3--:R-:W-:-:S04]  /*4980*/  FFMA R2, R3, -R28, 1 ;  /* 0x3f80000003027423 */ /* 0x00afc8000000081c */
[----:B------:R-:W-:Y:S01]  /*4990*/  FFMA R9, R3, R2, R3 ;  /* 0x0000000203097223 */ /* 0x000fe20000000003 */
[----:B------:R-:W-:Y:S02]  /*49a0*/  MOV R2, UR5 ;  /* 0x0000000500027c02 */ /* 0x000fe40008000f00 */
[----:B------:R-:W-:-:S03]  /*49b0*/  MOV R3, UR6 ;  /* 0x0000000600037c02 */ /* 0x000fc60008000f00 */
[----:B------:R-:W-:Y:S01]  /*49c0*/  IMAD.WIDE R2, R0, 0x4, R2 ;  /* 0x0000000400027825 */ /* 0x000fe200078e0202 */
[----:B-----5:R-:W0:Y:S03]  /*49d0*/  FCHK P0, R4, R28 ;  /* 0x0000001c04007302 */ /* 0x020e260000000000 */
[----:B------:R-:W-:-:S04]  /*49e0*/  FFMA R11, R4, R9, RZ ;  /* 0x00000009040b7223 */ /* 0x000fc800000000ff */
[----:B------:R-:W-:-:S04]  /*49f0*/  FFMA R8, R11, -R28, R4 ;  /* 0x8000001c0b087223 */ /* 0x000fc80000000004 */
[----:B------:R-:W-:Y:S01]  /*4a00*/  FFMA R34, R9, R8, R11 ;  /* 0x0000000809227223 */ /* 0x000fe2000000000b */
[----:B0-----:R-:W-:Y:S06]  /*4a10*/  @!P0 BRA `(.L_x_103) ;  /* 0x0000000000108947 */ /* 0x001fec0003800000 */
[----:B------:R-:W-:Y:S02]  /*4a20*/  MOV R8, R4 ;  /* 0x0000000400087202 */ /* 0x000fe40000000f00 */
[----:B------:R-:W-:Y:S02]  /*4a30*/  MOV R11, R28 ;  /* 0x0000001c000b7202 */ /* 0x000fe40000000f00 */
[----:B----4-:R-:W-:-:S07]  /*4a40*/  MOV R10, 0x4a60 ;  /* 0x00004a60000a7802 */ /* 0x010fce0000000f00 */
[----:B------:R-:W-:Y:S05]  /*4a50*/  CALL.REL.NOINC `($__internal_1_$__cuda_sm3x_div_rn_noftz_f32_slowpath) ;  /* 0x0000001c00d07944 */ /* 0x000fea0003c00000 */
.L_x_103:
[----:B------:R-:W-:Y:S05]  /*4a60*/  BSYNC.RECONVERGENT B0 ;  /* 0x0000000000007941 */ /* 0x000fea0003800200 */
.L_x_102:
[----:B------:R-:W0:Y:S01]  /*4a70*/  MUFU.RCP R9, R28 ;  /* 0x0000001c00097308 */ /* 0x000e220000001000 */
[----:B------:R1:W-:Y:S01]  /*4a80*/  STG.E desc[UR8][R2.64+-0x20], R34 ;  /* 0xffffe02202007986 */ /* 0x0003e2000c101908 */
[----:B------:R-:W-:Y:S06]  /*4a90*/  BSSY.RECONVERGENT B0, `(.L_x_104) ;  /* 0x000000d000007945 */ /* 0x000fec0003800200 */
[----:B------:R-:W2:Y:S01]  /*4aa0*/  FCHK P0, R5, R28 ;  /* 0x0000001c05007302 */ /* 0x000ea20000000000 */
[----:B0-----:R-:W-:-:S04]  /*4ab0*/  FFMA R4, R9, -R28, 1 ;  /* 0x3f80000009047423 */ /* 0x001fc8000000081c */
[----:B------:R-:W-:-:S04]  /*4ac0*/  FFMA R11, R9, R4, R9 ;  /* 0x00000004090b7223 */ /* 0x000fc80000000009 */
[----:B------:R-:W-:-:S04]  /*4ad0*/  FFMA R4, R5, R11, RZ ;  /* 0x0000000b05047223 */ /* 0x000fc800000000ff */
[----:B------:R-:W-:-:S04]  /*4ae0*/  FFMA R9, R4, -R28, R5 ;  /* 0x8000001c04097223 */ /* 0x000fc80000000005 */
[----:B------:R-:W-:Y:S01]  /*4af0*/  FFMA R9, R11, R9, R4 ;  /* 0x000000090b097223 */ /* 0x000fe20000000004 */
[----:B-12---:R-:W-:Y:S06]  /*4b00*/  @!P0 BRA `(.L_x_105) ;  /* 0x0000000000148947 */ /* 0x006fec0003800000 */
[----:B------:R-:W-:Y:S02]  /*4b10*/  MOV R8, R5 ;  /* 0x0000000500087202 */ /* 0x000fe40000000f00 */
[----:B------:R-:W-:Y:S02]  /*4b20*/  MOV R11, R28 ;  /* 0x0000001c000b7202 */ /* 0x000fe40000000f00 */
[----:B----4-:R-:W-:-:S07]  /*4b30*/  MOV R10, 0x4b50 ;  /* 0x00004b50000a7802 */ /* 0x010fce0000000f00 */
[----:B------:R-:W-:Y:S05]  /*4b40*/  CALL.REL.NOINC `($__internal_1_$__cuda_sm3x_div_rn_noftz_f32_slowpath) ;  /* 0x0000001c00947944 */ /* 0x000fea0003c00000 */
[----:B------:R-:W-:-:S07]  /*4b50*/  MOV R9, R34 ;  /* 0x0000002200097202 */ /* 0x000fce0000000f00 */
.L_x_105:
[----:B------:R-:W-:Y:S05]  /*4b60*/  BSYNC.RECONVERGENT B0 ;  /* 0x0000000000007941 */ /* 0x000fea0003800200 */
.L_x_104:
        /* <DEDUP_REMOVED lines=14> */
.L_x_107:
[----:B------:R-:W-:Y:S05]  /*4c50*/  BSYNC.RECONVERGENT B0 ;  /* 0x0000000000007941 */ /* 0x000fea0003800200 */
.L_x_106:
        /* <DEDUP_REMOVED lines=15> */
.L_x_109:
[----:B------:R-:W-:Y:S05]  /*4d50*/  BSYNC.RECONVERGENT B0 ;  /* 0x0000000000007941 */ /* 0x000fea0003800200 */
.L_x_108:
[----:B------:R-:W2:Y:S01]  /*4d60*/  LDL.128 R4, [UR13+-0x10] ;  /* 0xfffff00dff047983 */ /* 0x000ea20008100c00 */
[----:B------:R-:W0:Y:S01]  /*4d70*/  MUFU.RCP R9, R28 ;  /* 0x0000001c00097308 */ /* 0x000e220000001000 */
[----:B------:R-:W-:Y:S02]  /*4d80*/  BSSY.RECONVERGENT B0, `(.L_x_110) ;  /* 0x000000d000007945 */ /* 0x000fe40003800200 */
[----:B------:R1:W-:Y:S01]  /*4d90*/  STG.E desc[UR8][R2.64+-0x14], R11 ;  /* 0xffffec0b02007986 */ /* 0x0003e2000c101908 */
[----:B0-----:R-:W-:-:S04]  /*4da0*/  FFMA R8, R9, -R28, 1 ;  /* 0x3f80000009087423 */ /* 0x001fc8000000081c */
[----:B------:R-:W-:Y:S01]  /*4db0*/  FFMA R9, R9, R8, R9 ;  /* 0x0000000809097223 */ /* 0x000fe20000000009 */
[----:B--2---:R-:W0:Y:S03]  /*4dc0*/  FCHK P0, R4, R28 ;  /* 0x0000001c04007302 */ /* 0x004e260000000000 */
[----:B------:R-:W-:-:S04]  /*4dd0*/  FFMA R13, R9, R4, RZ ;  /* 0x00000004090d7223 */ /* 0x000fc800000000ff */
[----:B------:R-:W-:-:S04]  /*4de0*/  FFMA R8, R13, -R28, R4 ;  /* 0x8000001c0d087223 */ /* 0x000fc80000000004 */
[----:B------:R-:W-:Y:S01]  /*4df0*/  FFMA R34, R9, R8, R13 ;  /* 0x0000000809227223 */ /* 0x000fe2000000000d */
[----:B01----:R-:W-:Y:S06]  /*4e00*/  @!P0 BRA `(.L_x_111) ;  /* 0x0000000000108947 */ /* 0x003fec0003800000 */
[----:B------:R-:W-:Y:S02]  /*4e10*/  MOV R8, R4 ;  /* 0x0000000400087202 */ /* 0x000fe40000000f00 */
[----:B------:R-:W-:Y:S02]  /*4e20*/  MOV R11, R28 ;  /* 0x0000001c000b7202 */ /* 0x000fe40000000f00 */
[----:B----4-:R-:W-:-:S07]  /*4e30*/  MOV R10, 0x4e50 ;  /* 0x00004e50000a7802 */ /* 0x010fce0000000f00 */
[----:B------:R-:W-:Y:S05]  /*4e40*/  CALL.REL.NOINC `($__internal_1_$__cuda_sm3x_div_rn_noftz_f32_slowpath) ;  /* 0x0000001800d47944 */ /* 0x000fea0003c00000 */
.L_x_111:
[----:B------:R-:W-:Y:S05]  /*4e50*/  BSYNC.RECONVERGENT B0 ;  /* 0x0000000000007941 */ /* 0x000fea0003800200 */
.L_x_110:
        /* <DEDUP_REMOVED lines=15> */
.L_x_113:
[----:B------:R-:W-:Y:S05]  /*4f50*/  BSYNC.RECONVERGENT B0 ;  /* 0x0000000000007941 */ /* 0x000fea0003800200 */
.L_x_112:
        /* <DEDUP_REMOVED lines=14> */
.L_x_115:
[----:B------:R-:W-:Y:S05]  /*5040*/  BSYNC.RECONVERGENT B0 ;  /* 0x0000000000007941 */ /* 0x000fea0003800200 */
.L_x_114:
        /* <DEDUP_REMOVED lines=15> */
.L_x_117:
[----:B------:R-:W-:Y:S05]  /*5140*/  BSYNC.RECONVERGENT B0 ;  /* 0x0000000000007941 */ /* 0x000fea0003800200 */
.L_x_116:
[----:B------:R-:W2:Y:S01]  /*5150*/  LDL.128 R4, [UR13] ;  /* 0x0000000dff047983 */ /* 0x000ea20008100c00 */
        /* <DEDUP_REMOVED lines=14> */
.L_x_119:
[----:B------:R-:W-:Y:S05]  /*5240*/  BSYNC.RECONVERGENT B0 ;  /* 0x0000000000007941 */ /* 0x000fea0003800200 */
.L_x_118:
        /* <DEDUP_REMOVED lines=10> */
[----:B------:R-:W-:Y:S01]  /*52f0*/  IMAD.MOV.U32 R8, RZ, RZ, R5 ;  /* 0x000000ffff087224 */ /* 0x000fe200078e0005 */
[----:B------:R-:W-:Y:S02]  /*5300*/  MOV R11, R28 ;  /* 0x0000001c000b7202 */ /* 0x000fe40000000f00 */
[----:B----4-:R-:W-:-:S07]  /*5310*/  MOV R10, 0x5330 ;  /* 0x00005330000a7802 */ /* 0x010fce0000000f00 */
[----:B------:R-:W-:Y:S05]  /*5320*/  CALL.REL.NOINC `($__internal_1_$__cuda_sm3x_div_rn_noftz_f32_slowpath) ;  /* 0x00000014009c7944 */ /* 0x000fea0003c00000 */
[----:B------:R-:W-:-:S07]  /*5330*/  MOV R9, R34 ;  /* 0x0000002200097202 */ /* 0x000fce0000000f00 */
.L_x_121:
[----:B------:R-:W-:Y:S05]  /*5340*/  BSYNC.RECONVERGENT B0 ;  /* 0x0000000000007941 */ /* 0x000fea0003800200 */
.L_x_120:
        /* <DEDUP_REMOVED lines=14> */
.L_x_123:
[----:B------:R-:W-:Y:S05]  /*5430*/  BSYNC.RECONVERGENT B0 ;  /* 0x0000000000007941 */ /* 0x000fea0003800200 */
.L_x_122:
        /* <DEDUP_REMOVED lines=15> */
.L_x_125:
[----:B------:R-:W-:Y:S05]  /*5530*/  BSYNC.RECONVERGENT B0 ;  /* 0x0000000000007941 */ /* 0x000fea0003800200 */
.L_x_124:
[----:B------:R-:W2:Y:S01]  /*5540*/  LDL.128 R4, [UR13+0x10] ;  /* 0x0000100dff047983 */ /* 0x000ea20008100c00 */
        /* <DEDUP_REMOVED lines=14> */
.L_x_127:
[----:B------:R-:W-:Y:S05]  /*5630*/  BSYNC.RECONVERGENT B0 ;  /* 0x0000000000007941 */ /* 0x000fea0003800200 */
.L_x_126:
        /* <DEDUP_REMOVED lines=15> */
.L_x_129:
[----:B------:R-:W-:Y:S05]  /*5730*/  BSYNC.RECONVERGENT B0 ;  /* 0x0000000000007941 */ /* 0x000fea0003800200 */
.L_x_128:
        /* <DEDUP_REMOVED lines=14> */
.L_x_131:
[----:B------:R-:W-:Y:S05]  /*5820*/  BSYNC.RECONVERGENT B0 ;  /* 0x0000000000007941 */ /* 0x000fea0003800200 */
.L_x_130:
        /* <DEDUP_REMOVED lines=15> */
.L_x_133:
[----:B------:R-:W-:Y:S05]  /*5920*/  BSYNC.RECONVERGENT B0 ;  /* 0x0000000000007941 */ /* 0x000fea0003800200 */
.L_x_132:
[----:B------:R0:W-:Y:S01]  /*5930*/  STG.E desc[UR8][R2.64+0x1c], R5 ;  /* 0x00001c0502007986 */ /* 0x0001e2000c101908 */
[----:B------:R-:W-:Y:S01]  /*5940*/  IADD3 R0, PT, PT, R0, 0x10, RZ ;  /* 0x0000001000007810 */ /* 0x000fe20007ffe0ff */
[----:B------:R-:W-:Y:S01]  /*5950*/  UIADD3 UR13, UPT, UPT, UR13, 0x40, URZ ;  /* 0x000000400d0d7890 */ /* 0x000fe2000fffe0ff */
[----:B------:R-:W-:Y:S11]  /*5960*/  BRA.U UP0, `(.L_x_134) ;  /* 0xffffffed00f07547 */ /* 0x000ff6000b83ffff */
.L_x_101:
[----:B------:R-:W-:-:S13]  /*5970*/  ISETP.NE.AND P0, PT, RZ, UR15, PT ;  /* 0x0000000fff007c0c */ /* 0x000fda000bf05270 */
[----:B------:R-:W-:Y:S05]  /*5980*/  @!P0 EXIT ;  /* 0x000000000000894d */ /* 0x000fea0003800000 */
[----:B------:R-:W5:Y:S01]  /*5990*/  LDCU UR5, c[0x0][0x3a4] ;  /* 0x00007480ff0577ac */ /* 0x000f620008000800 */
[----:B------:R-:W-:Y:S02]  /*59a0*/  UISETP.GE.U32.AND UP0, UPT, UR15, 0x8, UPT ;  /* 0x000000080f00788c */ /* 0x000fe4000bf06070 */
[----:B-----5:R-:W-:-:S07]  /*59b0*/  ULOP3.LUT UR5, UR5, 0x7, URZ, 0xc0, !UPT ;  /* 0x0000000705057892 */ /* 0x020fce000f8ec0ff */
[----:B------:R-:W-:Y:S05]  /*59c0*/  BRA.U !UP0, `(.L_x_135) ;  /* 0x0000000908047547 */ /* 0x000fea000b800000 */
[----:B------:R-:W-:-:S09]  /*59d0*/  ULEA UR6, UR4, UR10, 0x2 ;  /* 0x0000000a04067291 */ /* 0x000fd2000f8e10ff */
[----:B------:R-:W5:Y:S01]  /*59e0*/  LDL R8, [UR6] ;  /* 0x00000006ff087983 */ /* 0x000f620008100800 */
[----:B0-2---:R-:W0:Y:S01]  /*59f0*/  MUFU.RCP R3, R28 ;  /* 0x0000001c00037308 */ /* 0x005e220000001000 */
[----:B------:R-:W-:Y:S01]  /*5a00*/  BSSY.RECONVERGENT B0, `(.L_x_136) ;  /* 0x000000b000007945 */ /* 0x000fe20003800200 */
[----:B0-----:R-:W-:-:S04]  /*5a10*/  FFMA R0, R3, -R28, 1 ;  /* 0x3f80000003007423 */ /* 0x001fc8000000081c */
[----:B------:R-:W-:Y:S02]  /*5a20*/  FFMA R0, R3, R0, R3 ;  /* 0x0000000003007223 */ /* 0x000fe40000000003 */
[----:B-----5:R-:W0:Y:S02]  /*5a30*/  FCHK P0, R8, R28 ;  /* 0x0000001c08007302 */ /* 0x020e240000000000 */
[----:B------:R-:W-:-:S04]  /*5a40*/  FFMA R3, R0, R8, RZ ;  /* 0x0000000800037223 */ /* 0x000fc800000000ff */
[----:B-1-3--:R-:W-:-:S04]  /*5a50*/  FFMA R2, R3, -R28, R8 ;  /* 0x8000001c03027223 */ /* 0x00afc80000000008 */
[----:B------:R-:W-:Y:S01]  /*5a60*/  FFMA R34, R0, R2, R3 ;  /* 0x0000000200227223 */ /* 0x000fe20000000003 */
[----:B0-----:R-:W-:Y:S06]  /*5a70*/  @!P0 BRA `(.L_x_137) ;  /* 0x00000000000c8947 */ /* 0x001fec0003800000 */
[----:B------:R-:W-:Y:S02]  /*5a80*/  MOV R11, R28 ;  /* 0x0000001c000b7202 */ /* 0x000fe40000000f00 */
[----:B----4-:R-:W-:-:S07]  /*5a90*/  MOV R10, 0x5ab0 ;  /* 0x00005ab0000a7802 */ /* 0x010fce0000000f00 */
[----:B------:R-:W-:Y:S05]  /*5aa0*/  CALL.REL.NOINC `($__internal_1_$__cuda_sm3x_div_rn_noftz_f32_slowpath) ;  /* 0x0000000c00bc7944 */ /* 0x000fea0003c00000 */
.L_x_137:
[----:B------:R-:W-:Y:S05]  /*5ab0*/  BSYNC.RECONVERGENT B0 ;  /* 0x0000000000007941 */ /* 0x000fea0003800200 */
.L_x_136:
[----:B------:R-:W2:Y:S01]  /*5ac0*/  LDL R8, [UR6+0x4] ;  /* 0x00000406ff087983 */ /* 0x000ea20008100800 */
[----:B------:R-:W0:Y:S01]  /*5ad0*/  LDC.64 R2, c[0x0][0x398] ;  /* 0x0000e600ff027b82 */ /* 0x000e220000000a00 */
[----:B------:R-:W1:Y:S01]  /*5ae0*/  MUFU.RCP R7, R28 ;  /* 0x0000001c00077308 */ /* 0x000e620000001000 */
[----:B------:R-:W-:Y:S01]  /*5af0*/  IADD3 R5, PT, PT, R30, UR4, RZ ;  /* 0x000000041e057c10 */ /* 0x000fe2000fffe0ff */
[----:B------:R-:W-:Y:S01]  /*5b00*/  BSSY.RECONVERGENT B0, `(.L_x_138) ;  /* 0x000000e000007945 */ /* 0x000fe20003800200 */
[----:B-1----:R-:W-:-:S04]  /*5b10*/  FFMA R0, R7, -R28, 1 ;  /* 0x3f80000007007423 */ /* 0x002fc8000000081c */
[----:B------:R-:W-:Y:S01]  /*5b20*/  FFMA R0, R7, R0, R7 ;  /* 0x0000000007007223 */ /* 0x000fe20000000007 */
[----:B0-----:R-:W-:-:S05]  /*5b30*/  IMAD.WIDE R2, R5, 0x4, R2 ;  /* 0x0000000405027825 */ /* 0x001fca00078e0202 */
[----:B------:R0:W-:Y:S01]  /*5b40*/  STG.E desc[UR8][R2.64], R34 ;  /* 0x0000002202007986 */ /* 0x0001e2000c101908 */
[----:B--2---:R-:W1:Y:S01]  /*5b50*/  FCHK P0, R8, R28 ;  /* 0x0000001c08007302 */ /* 0x004e620000000000 */
[----:B------:R-:W-:-:S04]  /*5b60*/  FFMA R5, R0, R8, RZ ;  /* 0x0000000800057223 */ /* 0x000fc800000000ff */
[----:B------:R-:W-:-:S04]  /*5b70*/  FFMA R4, R5, -R28, R8 ;  /* 0x8000001c05047223 */ /* 0x000fc80000000008 */
[----:B------:R-:W-:Y:S01]  /*5b80*/  FFMA R5, R0, R4, R5 ;  /* 0x0000000400057223 */ /* 0x000fe20000000005 */
[----:B01----:R-:W-:Y:S06]  /*5b90*/  @!P0 BRA `(.L_x_139) ;  /* 0x0000000000108947 */ /* 0x003fec0003800000 */
[----:B------:R-:W-:Y:S02]  /*5ba0*/  MOV R11, R28 ;  /* 0x0000001c000b7202 */ /* 0x000fe40000000f00 */
[----:B----4-:R-:W-:-:S07]  /*5bb0*/  MOV R10, 0x5bd0 ;  /* 0x00005bd0000a7802 */ /* 0x010fce0000000f00 */
[----:B------:R-:W-:Y:S05]  /*5bc0*/  CALL.REL.NOINC `($__internal_1_$__cuda_sm3x_div_rn_noftz_f32_slowpath) ;  /* 0x0000000c00747944 */ /* 0x000fea0003c00000 */
[----:B------:R-:W-:-:S07]  /*5bd0*/  MOV R5, R34 ;  /* 0x0000002200057202 */ /* 0x000fce0000000f00 */
.L_x_139:
[----:B------:R-:W-:Y:S05]  /*5be0*/  BSYNC.RECONVERGENT B0 ;  /* 0x0000000000007941 */ /* 0x000fea0003800200 */
.L_x_138:
[----:B------:R-:W2:Y:S01]  /*5bf0*/  LDL R8, [UR6+0x8] ;  /* 0x00000806ff087983 */ /* 0x000ea20008100800 */
        /* <DEDUP_REMOVED lines=11> */
[----:B----4-:R-:W-:-:S07]  /*5cb0*/  MOV R10, 0x5cd0 ;  /* 0x00005cd0000a7802 */ /* 0x010fce0000000f00 */
[----:B------:R-:W-:Y:S05]  /*5cc0*/  CALL.REL.NOINC `($__internal_1_$__cuda_sm3x_div_rn_noftz_f32_slowpath) ;  /* 0x0000000c00347944 */ /* 0x000fea0003c00000 */
.L_x_141:
[----:B------:R-:W-:Y:S05]  /*5cd0*/  BSYNC.RECONVERGENT B0 ;  /* 0x0000000000007941 */ /* 0x000fea0003800200 */
.L_x_140:
        /* <DEDUP_REMOVED lines=15> */
.L_x_143:
[----:B------:R-:W-:Y:S05]  /*5dd0*/  BSYNC.RECONVERGENT B0 ;  /* 0x0000000000007941 */ /* 0x000fea0003800200 */
.L_x_142:
        /* <DEDUP_REMOVED lines=14> */
.L_x_145:
[----:B------:R-:W-:Y:S05]  /*5ec0*/  BSYNC.RECONVERGENT B0 ;  /* 0x0000000000007941 */ /* 0x000fea0003800200 */
.L_x_144:
        /* <DEDUP_REMOVED lines=15> */
.L_x_147:
[----:B------:R-:W-:Y:S05]  /*5fc0*/  BSYNC.RECONVERGENT B0 ;  /* 0x0000000000007941 */ /* 0x000fea0003800200 */
.L_x_146:
        /* <DEDUP_REMOVED lines=14> */
.L_x_149:
[----:B------:R-:W-:Y:S05]  /*60b0*/  BSYNC.RECONVERGENT B0 ;  /* 0x0000000000007941 */ /* 0x000fea0003800200 */
.L_x_148:
        /* <DEDUP_REMOVED lines=15> */
.L_x_151:
[----:B------:R-:W-:Y:S05]  /*61b0*/  BSYNC.RECONVERGENT B0 ;  /* 0x0000000000007941 */ /* 0x000fea0003800200 */
.L_x_150:
[----:B------:R0:W-:Y:S01]  /*61c0*/  STG.E desc[UR8][R2.64+0x1c], R5 ;  /* 0x00001c0502007986 */ /* 0x0001e2000c101908 */
[----:B------:R-:W-:-:S12]  /*61d0*/  UIADD3 UR4, UPT, UPT, UR4, 0x8, URZ ;  /* 0x0000000804047890 */ /* 0x000fd8000fffe0ff */
.L_x_135:
        /* <DEDUP_REMOVED lines=20> */
.L_x_154:
[----:B------:R-:W-:Y:S05]  /*6320*/  BSYNC.RECONVERGENT B0 ;  /* 0x0000000000007941 */ /* 0x000fea0003800200 */
.L_x_153:
        /* <DEDUP_REMOVED lines=18> */
.L_x_156:
[----:B------:R-:W-:Y:S05]  /*6450*/  BSYNC.RECONVERGENT B0 ;  /* 0x0000000000007941 */ /* 0x000fea0003800200 */
.L_x_155:
        /* <DEDUP_REMOVED lines=14> */
.L_x_158:
[----:B------:R-:W-:Y:S05]  /*6540*/  BSYNC.RECONVERGENT B0 ;  /* 0x0000000000007941 */ /* 0x000fea0003800200 */
.L_x_157:
        /* <DEDUP_REMOVED lines=15> */
.L_x_160:
[----:B------:R-:W-:Y:S05]  /*6640*/  BSYNC.RECONVERGENT B0 ;  /* 0x0000000000007941 */ /* 0x000fea0003800200 */
.L_x_159:
[----:B------:R0:W-:Y:S01]  /*6650*/  STG.E desc[UR8][R2.64+0xc], R5 ;  /* 0x00000c0502007986 */ /* 0x0001e2000c101908 */
[----:B------:R-:W-:-:S12]  /*6660*/  UIADD3 UR4, UPT, UPT, UR4, 0x4, URZ ;  /* 0x0000000404047890 */ /* 0x000fd8000fffe0ff */
.L_x_152:
[----:B------:R-:W-:-:S13]  /*6670*/  ISETP.NE.AND P0, PT, RZ, UR6, PT ;  /* 0x00000006ff007c0c */ /* 0x000fda000bf05270 */
[----:B------:R-:W-:Y:S05]  /*6680*/  @!P0 EXIT ;  /* 0x000000000000894d */ /* 0x000fea0003800000 */
[----:B0123--:R-:W0:Y:S01]  /*6690*/  LDC.64 R2, c[0x0][0x398] ;  /* 0x0000e600ff027b82 */ /* 0x00fe220000000a00 */
[----:B------:R-:W-:Y:S01]  /*66a0*/  IADD3 R30, PT, PT, R30, UR4, RZ ;  /* 0x000000041e1e7c10 */ /* 0x000fe2000fffe0ff */
[----:B------:R-:W-:Y:S02]  /*66b0*/  UIMAD UR7, UR4, 0x4, UR10 ;  /* 0x00000004040778a4 */ /* 0x000fe4000f8e020a */
[----:B------:R-:W-:-:S12]  /*66c0*/  UIADD3 UR5, UPT, UPT, -UR6, URZ, URZ ;  /* 0x000000ff06057290 */ /* 0x000fd8000fffe1ff */
.L_x_163:
[----:B------:R-:W2:Y:S01]  /*66d0*/  LDL R8, [UR7] ;  /* 0x00000007ff087983 */ /* 0x000ea20008100800 */
[----:B-1----:R-:W1:Y:S01]  /*66e0*/  MUFU.RCP R5, R28 ;  /* 0x0000001c00057308 */ /* 0x002e620000001000 */
[----:B------:R-:W-:Y:S01]  /*66f0*/  UIADD3 UR5, UPT, UPT, UR5, 0x1, URZ ;  /* 0x0000000105057890 */ /* 0x000fe2000fffe0ff */
[----:B------:R-:W-:Y:S03]  /*6700*/  BSSY.RECONVERGENT B0, `(.L_x_161) ;  /* 0x000000d000007945 */ /* 0x000fe60003800200 */
[----:B------:R-:W-:Y:S01]  /*6710*/  UISETP.NE.AND UP0, UPT, UR5, URZ, UPT ;  /* 0x000000ff0500728c */ /* 0x000fe2000bf05270 */
[----:B-1----:R-:W-:-:S04]  /*6720*/  FFMA R0, R5, -R28, 1 ;  /* 0x3f80000005007423 */ /* 0x002fc8000000081c */
[----:B------:R-:W-:Y:S01]  /*6730*/  FFMA R0, R5, R0, R5 ;  /* 0x0000000005007223 */ /* 0x000fe20000000005 */
[----:B--2---:R-:W1:Y:S03]  /*6740*/  FCHK P0, R8, R28 ;  /* 0x0000001c08007302 */ /* 0x004e660000000000 */
[----:B------:R-:W-:-:S04]  /*6750*/  FFMA R5, R0, R8, RZ ;  /* 0x0000000800057223 */ /* 0x000fc800000000ff */
[----:B------:R-:W-:-:S04]  /*6760*/  FFMA R4, R5, -R28, R8 ;  /* 0x8000001c05047223 */ /* 0x000fc80000000008 */
[----:B------:R-:W-:Y:S01]  /*6770*/  FFMA R34, R0, R4, R5 ;  /* 0x0000000400227223 */ /* 0x000fe20000000005 */
[----:B0-----:R-:W-:Y:S01]  /*6780*/  IMAD.WIDE R4, R30, 0x4, R2 ;  /* 0x000000041e047825 */ /* 0x001fe200078e0202 */
[----:B-1----:R-:W-:Y:S06]  /*6790*/  @!P0 BRA `(.L_x_162) ;  /* 0x00000000000c8947 */ /* 0x002fec0003800000 */
[----:B------:R-:W-:Y:S02]  /*67a0*/  MOV R11, R28 ;  /* 0x0000001c000b7202 */ /* 0x000fe40000000f00 */
[----:B----4-:R-:W-:-:S07]  /*67b0*/  MOV R10, 0x67d0 ;  /* 0x000067d0000a7802 */ /* 0x010fce0000000f00 */
[----:B------:R-:W-:Y:S05]  /*67c0*/  CALL.REL.NOINC `($__internal_1_$__cuda_sm3x_div_rn_noftz_f32_slowpath) ;  /* 0x0000000000747944 */ /* 0x000fea0003c00000 */
.L_x_162:
[----:B------:R-:W-:Y:S05]  /*67d0*/  BSYNC.RECONVERGENT B0 ;  /* 0x0000000000007941 */ /* 0x000fea0003800200 */
.L_x_161:
[----:B------:R1:W-:Y:S01]  /*67e0*/  STG.E desc[UR8][R4.64], R34 ;  /* 0x0000002204007986 */ /* 0x0003e2000c101908 */
[----:B------:R-:W-:Y:S01]  /*67f0*/  IADD3 R30, PT, PT, R30, 0x1, RZ ;  /* 0x000000011e1e7810 */ /* 0x000fe20007ffe0ff */
[----:B------:R-:W-:Y:S01]  /*6800*/  UIADD3 UR7, UPT, UPT, UR7, 0x4, URZ ;  /* 0x0000000407077890 */ /* 0x000fe2000fffe0ff */
[----:B------:R-:W-:Y:S11]  /*6810*/  BRA.U UP0, `(.L_x_163) ;  /* 0xfffffffd00ac7547 */ /* 0x000ff6000b83ffff */
[----:B------:R-:W-:Y:S05]  /*6820*/  EXIT ;  /* 0x000000000000794d */ /* 0x000fea0003800000 */
        .weak           $__internal_0_$__cuda_sm20_sqrt_rn_f32_slowpath
        .type           $__internal_0_$__cuda_sm20_sqrt_rn_f32_slowpath,@function
        .size           $__internal_0_$__cuda_sm20_sqrt_rn_f32_slowpath,($__internal_1_$__cuda_sm3x_div_rn_noftz_f32_slowpath - $__internal_0_$__cuda_sm20_sqrt_rn_f32_slowpath)
$__internal_0_$__cuda_sm20_sqrt_rn_f32_slowpath:
[----:B------:R-:W-:-:S13]  /*6830*/  LOP3.LUT P0, RZ, R8, 0x7fffffff, RZ, 0xc0, !PT ;  /* 0x7fffffff08ff7812 */ /* 0x000fda000780c0ff */
[----:B------:R-:W-:Y:S01]  /*6840*/  @!P0 MOV R9, R8 ;  /* 0x0000000800098202 */ /* 0x000fe20000000f00 */
[----:B------:R-:W-:Y:S06]  /*6850*/  @!P0 BRA `(.L_x_164) ;  /* 0x0000000000408947 */ /* 0x000fec0003800000 */
[----:B------:R-:W-:-:S13]  /*6860*/  FSETP.GEU.FTZ.AND P0, PT, R8, RZ, PT ;  /* 0x000000ff0800720b */ /* 0x000fda0003f1e000 */
[----:B------:R-:W-:Y:S01]  /*6870*/  @!P0 MOV R9, 0x7fffffff ;  /* 0x7fffffff00098802 */ /* 0x000fe20000000f00 */
[----:B------:R-:W-:Y:S06]  /*6880*/  @!P0 BRA `(.L_x_164) ;  /* 0x0000000000348947 */ /* 0x000fec0003800000 */
[----:B------:R-:W-:-:S13]  /*6890*/  FSETP.GTU.FTZ.AND P0, PT, |R8|, +INF , PT ;  /* 0x7f8000000800780b */ /* 0x000fda0003f1c200 */
[----:B------:R-:W-:Y:S01]  /*68a0*/  @P0 FADD.FTZ R9, R8, 1 ;  /* 0x3f80000008090421 */ /* 0x000fe20000010000 */
[----:B------:R-:W-:Y:S06]  /*68b0*/  @P0 BRA `(.L_x_164) ;  /* 0x0000000000280947 */ /* 0x000fec0003800000 */
[----:B------:R-:W-:-:S13]  /*68c0*/  FSETP.NEU.FTZ.AND P0, PT, |R8|, +INF , PT ;  /* 0x7f8000000800780b */ /* 0x000fda0003f1d200 */
[----:B------:R-:W-:-:S04]  /*68d0*/  @P0 FFMA R10, R8, 1.84467440737095516160e+19, RZ ;  /* 0x5f800000080a0823 */ /* 0x000fc800000000ff */
[----:B------:R-:W0:Y:S02]  /*68e0*/  @P0 MUFU.RSQ R9, R10 ;  /* 0x0000000a00090308 */ /* 0x000e240000001400 */
[----:B0-----:R-:W-:Y:S01]  /*68f0*/  @P0 FMUL.FTZ R11, R10, R9 ;  /* 0x000000090a0b0220 */ /* 0x001fe20000410000 */
[----:B------:R-:W-:Y:S01]  /*6900*/  @P0 FMUL.FTZ R13, R9, 0.5 ;  /* 0x3f000000090d0820 */ /* 0x000fe20000410000 */
[----:B------:R-:W-:Y:S02]  /*6910*/  @!P0 MOV R9, R8 ;  /* 0x0000000800098202 */ /* 0x000fe40000000f00 */
[----:B------:R-:W-:-:S04]  /*6920*/  @P0 FADD.FTZ R12, -R11, -RZ ;  /* 0x800000ff0b0c0221 */ /* 0x000fc80000010100 */
[----:B------:R-:W-:-:S04]  /*6930*/  @P0 FFMA R12, R11, R12, R10 ;  /* 0x0000000c0b0c0223 */ /* 0x000fc8000000000a */
[----:B------:R-:W-:-:S04]  /*6940*/  @P0 FFMA R12, R12, R13, R11 ;  /* 0x0000000d0c0c0223 */ /* 0x000fc8000000000b */
[----:B------:R-:W-:-:S07]  /*6950*/  @P0 FMUL.FTZ R9, R12, 2.3283064365386962891e-10 ;  /* 0x2f8000000c090820 */ /* 0x000fce0000410000 */
.L_x_164:
[----:B------:R-:W-:Y:S01]  /*6960*/  MOV R11, R9 ;  /* 0x00000009000b7202 */ /* 0x000fe20000000f00 */
[----:B------:R-:W-:Y:S01]  /*6970*/  HFMA2 R9, -RZ, RZ, 0, 0 ;  /* 0x00000000ff097431 */ /* 0x000fe200000001ff */
[----:B------:R-:W-:-:S04]  /*6980*/  MOV R8, R14 ;  /* 0x0000000e00087202 */ /* 0x000fc80000000f00 */
[----:B------:R-:W-:Y:S05]  /*6990*/  RET.REL.NODEC R8 `(_Z20flashAttentionKernelPfS_S_S_iii) ;  /* 0xffffff9408987950 */ /* 0x000fea0003c3ffff */
        .weak           $__internal_1_$__cuda_sm3x_div_rn_noftz_f32_slowpath
        .type           $__internal_1_$__cuda_sm3x_div_rn_noftz_f32_slowpath,@function
        .size           $__internal_1_$__cuda_sm3x_div_rn_noftz_f32_slowpath,(.L_x_178 - $__internal_1_$__cuda_sm3x_div_rn_noftz_f32_slowpath)
$__internal_1_$__cuda_sm3x_div_rn_noftz_f32_slowpath:
[----:B------:R-:W-:Y:S01]  /*69a0*/  SHF.R.U32.HI R9, RZ, 0x17, R11 ;  /* 0x00000017ff097819 */ /* 0x000fe2000001160b */
[----:B------:R-:W-:Y:S01]  /*69b0*/  BSSY.RECONVERGENT B1, `(.L_x_165) ;  /* 0x0000063000017945 */ /* 0x000fe20003800200 */
[----:B------:R-:W-:Y:S02]  /*69c0*/  SHF.R.U32.HI R13, RZ, 0x17, R8 ;  /* 0x00000017ff0d7819 */ /* 0x000fe40000011608 */
[----:B------:R-:W-:Y:S02]  /*69d0*/  LOP3.LUT R9, R9, 0xff, RZ, 0xc0, !PT ;  /* 0x000000ff09097812 */ /* 0x000fe400078ec0ff */
[----:B------:R-:W-:Y:S02]  /*69e0*/  LOP3.LUT R13, R13, 0xff, RZ, 0xc0, !PT ;  /* 0x000000ff0d0d7812 */ /* 0x000fe400078ec0ff */
[----:B------:R-:W-:Y:S02]  /*69f0*/  IADD3 R12, PT, PT, R9, -0x1, RZ ;  /* 0xffffffff090c7810 */ /* 0x000fe40007ffe0ff */
[----:B------:R-:W-:-:S02]  /*6a00*/  IADD3 R14, PT, PT, R13, -0x1, RZ ;  /* 0xffffffff0d0e7810 */ /* 0x000fc40007ffe0ff */
[----:B------:R-:W-:-:S04]  /*6a10*/  ISETP.GT.U32.AND P0, PT, R12, 0xfd, PT ;  /* 0x000000fd0c00780c */ /* 0x000fc80003f04070 */
[----:B------:R-:W-:-:S13]  /*6a20*/  ISETP.GT.U32.OR P0, PT, R14, 0xfd, P0 ;  /* 0x000000fd0e00780c */ /* 0x000fda0000704470 */
[----:B------:R-:W-:Y:S01]  /*6a30*/  @!P0 MOV R16, RZ ;  /* 0x000000ff00108202 */ /* 0x000fe20000000f00 */
[----:B------:R-:W-:Y:S06]  /*6a40*/  @!P0 BRA `(.L_x_166) ;  /* 0x00000000005c8947 */ /* 0x000fec0003800000 */
[----:B------:R-:W-:Y:S02]  /*6a50*/  FSETP.GTU.FTZ.AND P0, PT, |R8|, +INF , PT ;  /* 0x7f8000000800780b */ /* 0x000fe40003f1c200 */
[----:B------:R-:W-:-:S04]  /*6a60*/  FSETP.GTU.FTZ.AND P1, PT, |R11|, +INF , PT ;  /* 0x7f8000000b00780b */ /* 0x000fc80003f3c200 */
[----:B------:R-:W-:-:S13]  /*6a70*/  PLOP3.LUT P0, PT, P0, P1, PT, 0xf8, 0x8f ;  /* 0x00000000008f781c */ /* 0x000fda0000703f70 */
[----:B------:R-:W-:Y:S05]  /*6a80*/  @P0 BRA `(.L_x_167) ;  /* 0x0000000400500947 */ /* 0x000fea0003800000 */
[----:B------:R-:W-:-:S13]  /*6a90*/  LOP3.LUT P0, RZ, R11, 0x7fffffff, R8, 0xc8, !PT ;  /* 0x7fffffff0bff7812 */ /* 0x000fda000780c808 */
[----:B------:R-:W-:Y:S05]  /*6aa0*/  @!P0 BRA `(.L_x_168) ;  /* 0x0000000400408947 */ /* 0x000fea0003800000 */
[C---:B------:R-:W-:Y:S02]  /*6ab0*/  FSETP.NEU.FTZ.AND P3, PT, |R8|.reuse, +INF , PT ;  /* 0x7f8000000800780b */ /* 0x040fe40003f7d200 */
[----:B------:R-:W-:Y:S02]  /*6ac0*/  FSETP.NEU.FTZ.AND P1, PT, |R11|, +INF , PT ;  /* 0x7f8000000b00780b */ /* 0x000fe40003f3d200 */
[----:B------:R-:W-:-:S11]  /*6ad0*/  FSETP.NEU.FTZ.AND P0, PT, |R8|, +INF , PT ;  /* 0x7f8000000800780b */ /* 0x000fd60003f1d200 */
[----:B------:R-:W-:Y:S05]  /*6ae0*/  @!P1 BRA !P3, `(.L_x_168) ;  /* 0x0000000400309947 */ /* 0x000fea0005800000 */
[----:B------:R-:W-:-:S04]  /*6af0*/  LOP3.LUT P3, RZ, R8, 0x7fffffff, RZ, 0xc0, !PT ;  /* 0x7fffffff08ff7812 */ /* 0x000fc8000786c0ff */
[----:B------:R-:W-:-:S13]  /*6b00*/  PLOP3.LUT P1, PT, P1, P3, PT, 0x2f, 0xf2 ;  /* 0x0000000000f2781c */ /* 0x000fda0000f26577 */
[----:B------:R-:W-:Y:S05]  /*6b10*/  @P1 BRA `(.L_x_169) ;  /* 0x00000004001c1947 */ /* 0x000fea0003800000 */
[----:B------:R-:W-:-:S04]  /*6b20*/  LOP3.LUT P1, RZ, R11, 0x7fffffff, RZ, 0xc0, !PT ;  /* 0x7fffffff0bff7812 */ /* 0x000fc8000782c0ff */
[----:B------:R-:W-:-:S13]  /*6b30*/  PLOP3.LUT P0, PT, P0, P1, PT, 0x2f, 0xf2 ;  /* 0x0000000000f2781c */ /* 0x000fda0000702577 */
[----:B------:R-:W-:Y:S05]  /*6b40*/  @P0 BRA `(.L_x_170) ;  /* 0x0000000400040947 */ /* 0x000fea0003800000 */
[----:B------:R-:W-:Y:S02]  /*6b50*/  ISETP.GE.AND P0, PT, R14, RZ, PT ;  /* 0x000000ff0e00720c */ /* 0x000fe40003f06270 */
[----:B------:R-:W-:-:S11]  /*6b60*/  ISETP.GE.AND P1, PT, R12, RZ, PT ;  /* 0x000000ff0c00720c */ /* 0x000fd60003f26270 */
[----:B------:R-:W-:Y:S01]  /*6b70*/  @P0 MOV R16, RZ ;  /* 0x000000ff00100202 */ /* 0x000fe20000000f00 */
[----:B------:R-:W-:Y:S01]  /*6b80*/  @!P0 FFMA R8, R8, 1.84467440737095516160e+19, RZ ;  /* 0x5f80000008088823 */ /* 0x000fe200000000ff */
[----:B------:R-:W-:Y:S01]  /*6b90*/  @!P0 MOV R16, 0xffffffc0 ;  /* 0xffffffc000108802 */ /* 0x000fe20000000f00 */
[----:B------:R-:W-:-:S03]  /*6ba0*/  @!P1 FFMA R11, R11, 1.84467440737095516160e+19, RZ ;  /* 0x5f8000000b0b9823 */ /* 0x000fc600000000ff */
[----:B------:R-:W-:-:S07]  /*6bb0*/  @!P1 IADD3 R16, PT, PT, R16, 0x40, RZ ;  /* 0x0000004010109810 */ /* 0x000fce0007ffe0ff */
.L_x_166:
[----:B------:R-:W-:Y:S01]  /*6bc0*/  LEA R12, R9, 0xc0800000, 0x17 ;  /* 0xc0800000090c7811 */ /* 0x000fe200078eb8ff */
[----:B------:R-:W-:Y:S01]  /*6bd0*/  BSSY.RECONVERGENT B2, `(.L_x_171) ;  /* 0x0000036000027945 */ /* 0x000fe20003800200 */
[----:B------:R-:W-:Y:S02]  /*6be0*/  IADD3 R13, PT, PT, R13, -0x7f, RZ ;  /* 0xffffff810d0d7810 */ /* 0x000fe40007ffe0ff */
[----:B------:R-:W-:-:S03]  /*6bf0*/  IADD3 R12, PT, PT, -R12, R11, RZ ;  /* 0x0000000b0c0c7210 */ /* 0x000fc60007ffe1ff */
[C---:B------:R-:W-:Y:S01]  /*6c00*/  IMAD R8, R13.reuse, -0x800000, R8 ;  /* 0xff8000000d087824 */ /* 0x040fe200078e0208 */
[----:B------:R0:W1:Y:S01]  /*6c10*/  MUFU.RCP R11, R12 ;  /* 0x0000000c000b7308 */ /* 0x0000620000001000 */
[----:B------:R-:W-:-:S04]  /*6c20*/  IADD3 R13, PT, PT, R13, 0x7f, -R9 ;  /* 0x0000007f0d0d7810 */ /* 0x000fc80007ffe809 */
[----:B------:R-:W-:Y:S01]  /*6c30*/  IADD3 R16, PT, PT, R13, R16, RZ ;  /* 0x000000100d107210 */ /* 0x000fe20007ffe0ff */
[----:B0-----:R-:W-:-:S04]  /*6c40*/  FADD.FTZ R12, -R12, -RZ ;  /* 0x800000ff0c0c7221 */ /* 0x001fc80000010100 */
[----:B-1----:R-:W-:-:S04]  /*6c50*/  FFMA R14, R11, R12, 1 ;  /* 0x3f8000000b0e7423 */ /* 0x002fc8000000000c */
[----:B------:R-:W-:-:S04]  /*6c60*/  FFMA R11, R11, R14, R11 ;  /* 0x0000000e0b0b7223 */ /* 0x000fc8000000000b */
[----:B------:R-:W-:-:S04]  /*6c70*/  FFMA R14, R8, R11, RZ ;  /* 0x0000000b080e7223 */ /* 0x000fc800000000ff */
[----:B------:R-:W-:-:S04]  /*6c80*/  FFMA R15, R12, R14, R8 ;  /* 0x0000000e0c0f7223 */ /* 0x000fc80000000008 */
[----:B------:R-:W-:-:S04]  /*6c90*/  FFMA R15, R11, R15, R14 ;  /* 0x0000000f0b0f7223 */ /* 0x000fc8000000000e */
[----:B------:R-:W-:-:S04]  /*6ca0*/  FFMA R8, R12, R15, R8 ;  /* 0x0000000f0c087223 */ /* 0x000fc80000000008 */
[----:B------:R-:W-:-:S05]  /*6cb0*/  FFMA R12, R11, R8, R15 ;  /* 0x000000080b0c7223 */ /* 0x000fca000000000f */
[----:B------:R-:W-:-:S04]  /*6cc0*/  SHF.R.U32.HI R9, RZ, 0x17, R12 ;  /* 0x00000017ff097819 */ /* 0x000fc8000001160c */
[----:B------:R-:W-:-:S04]  /*6cd0*/  LOP3.LUT R9, R9, 0xff, RZ, 0xc0, !PT ;  /* 0x000000ff09097812 */ /* 0x000fc800078ec0ff */
[----:B------:R-:W-:-:S04]  /*6ce0*/  IADD3 R9, PT, PT, R9, R16, RZ ;  /* 0x0000001009097210 */ /* 0x000fc80007ffe0ff */
[----:B------:R-:W-:-:S04]  /*6cf0*/  IADD3 R13, PT, PT, R9, -0x1, RZ ;  /* 0xffffffff090d7810 */ /* 0x000fc80007ffe0ff */
[----:B------:R-:W-:-:S13]  /*6d00*/  ISETP.GE.U32.AND P0, PT, R13, 0xfe, PT ;  /* 0x000000fe0d00780c */ /* 0x000fda0003f06070 */
[----:B------:R-:W-:Y:S05]  /*6d10*/  @!P0 BRA `(.L_x_172) ;  /* 0x0000000000808947 */ /* 0x000fea0003800000 */
[----:B------:R-:W-:-:S13]  /*6d20*/  ISETP.GT.AND P0, PT, R9, 0xfe, PT ;  /* 0x000000fe0900780c */ /* 0x000fda0003f04270 */
[----:B------:R-:W-:Y:S05]  /*6d30*/  @P0 BRA `(.L_x_173) ;  /* 0x00000000006c0947 */ /* 0x000fea0003800000 */
[----:B------:R-:W-:-:S13]  /*6d40*/  ISETP.GE.AND P0, PT, R9, 0x1, PT ;  /* 0x000000010900780c */ /* 0x000fda0003f06270 */
[----:B------:R-:W-:Y:S05]  /*6d50*/  @P0 BRA `(.L_x_174) ;  /* 0x0000000000740947 */ /* 0x000fea0003800000 */
[----:B------:R-:W-:Y:S02]  /*6d60*/  ISETP.GE.AND P0, PT, R9, -0x18, PT ;  /* 0xffffffe80900780c */ /* 0x000fe40003f06270 */
[----:B------:R-:W-:-:S11]  /*6d70*/  LOP3.LUT R12, R12, 0x80000000, RZ, 0xc0, !PT ;  /* 0x800000000c0c7812 */ /* 0x000fd600078ec0ff */
[----:B------:R-:W-:Y:S05]  /*6d80*/  @!P0 BRA `(.L_x_174) ;  /* 0x0000000000688947 */ /* 0x000fea0003800000 */
[CCC-:B------:R-:W-:Y:S01]  /*6d90*/  FFMA.RZ R13, R11.reuse, R8.reuse, R15.reuse ;  /* 0x000000080b0d7223 */ /* 0x1c0fe2000000c00f */
[CCC-:B------:R-:W-:Y:S01]  /*6da0*/  FFMA.RP R14, R11.reuse, R8.reuse, R15.reuse ;  /* 0x000000080b0e7223 */ /* 0x1c0fe2000000800f */
[----:B------:R-:W-:Y:S01]  /*6db0*/  FFMA.RM R11, R11, R8, R15 ;  /* 0x000000080b0b7223 */ /* 0x000fe2000000400f */
[----:B------:R-:W-:Y:S02]  /*6dc0*/  IADD3 R8, PT, PT, R9, 0x20, RZ ;  /* 0x0000002009087810 */ /* 0x000fe40007ffe0ff */
[----:B------:R-:W-:Y:S02]  /*6dd0*/  LOP3.LUT R13, R13, 0x7fffff, RZ, 0xc0, !PT ;  /* 0x007fffff0d0d7812 */ /* 0x000fe400078ec0ff */
[----:B------:R-:W-:Y:S02]  /*6de0*/  ISETP.NE.AND P3, PT, R9, RZ, PT ;  /* 0x000000ff0900720c */ /* 0x000fe40003f65270 */
[----:B------:R-:W-:Y:S02]  /*6df0*/  LOP3.LUT R13, R13, 0x800000, RZ, 0xfc, !PT ;  /* 0x008000000d0d7812 */ /* 0x000fe400078efcff */
[----:B------:R-:W-:-:S02]  /*6e00*/  ISETP.NE.AND P1, PT, R9, RZ, PT ;  /* 0x000000ff0900720c */ /* 0x000fc40003f25270 */
[----:B------:R-:W-:Y:S02]  /*6e10*/  IADD3 R9, PT, PT, -R9, RZ, RZ ;  /* 0x000000ff09097210 */ /* 0x000fe40007ffe1ff */
[----:B------:R-:W-:Y:S02]  /*6e20*/  SHF.L.U32 R8, R13, R8, RZ ;  /* 0x000000080d087219 */ /* 0x000fe400000006ff */
[----:B------:R-:W-:Y:S02]  /*6e30*/  FSETP.NEU.FTZ.AND P0, PT, R14, R11, PT ;  /* 0x0000000b0e00720b */ /* 0x000fe40003f1d000 */
[----:B------:R-:W-:Y:S02]  /*6e40*/  SEL R9, R9, RZ, P3 ;  /* 0x000000ff09097207 */ /* 0x000fe40001800000 */
[----:B------:R-:W-:Y:S02]  /*6e50*/  ISETP.NE.AND P1, PT, R8, RZ, P1 ;  /* 0x000000ff0800720c */ /* 0x000fe40000f25270 */
[----:B------:R-:W-:-:S02]  /*6e60*/  SHF.R.U32.HI R13, RZ, R9, R13 ;  /* 0x00000009ff0d7219 */ /* 0x000fc4000001160d */
[----:B------:R-:W-:Y:S02]  /*6e70*/  PLOP3.LUT P0, PT, P0, P1, PT, 0xf8, 0x8f ;  /* 0x00000000008f781c */ /* 0x000fe40000703f70 */
[----:B------:R-:W-:Y:S02]  /*6e80*/  SHF.R.U32.HI R9, RZ, 0x1, R13 ;  /* 0x00000001ff097819 */ /* 0x000fe4000001160d */
[----:B------:R-:W-:-:S04]  /*6e90*/  SEL R8, RZ, 0x1, !P0 ;  /* 0x00000001ff087807 */ /* 0x000fc80004000000 */
[----:B------:R-:W-:-:S04]  /*6ea0*/  LOP3.LUT R8, R8, 0x1, R9, 0xf8, !PT ;  /* 0x0000000108087812 */ /* 0x000fc800078ef809 */
[----:B------:R-:W-:-:S04]  /*6eb0*/  LOP3.LUT R8, R8, R13, RZ, 0xc0, !PT ;  /* 0x0000000d08087212 */ /* 0x000fc800078ec0ff */
[----:B------:R-:W-:-:S04]  /*6ec0*/  IADD3 R8, PT, PT, R9, R8, RZ ;  /* 0x0000000809087210 */ /* 0x000fc80007ffe0ff */
[----:B------:R-:W-:Y:S01]  /*6ed0*/  LOP3.LUT R12, R8, R12, RZ, 0xfc, !PT ;  /* 0x0000000c080c7212 */ /* 0x000fe200078efcff */
[----:B------:R-:W-:Y:S06]  /*6ee0*/  BRA `(.L_x_174) ;  /* 0x0000000000107947 */ /* 0x000fec0003800000 */
.L_x_173:
[----:B------:R-:W-:-:S04]  /*6ef0*/  LOP3.LUT R12, R12, 0x80000000, RZ, 0xc0, !PT ;  /* 0x800000000c0c7812 */ /* 0x000fc800078ec0ff */
[----:B------:R-:W-:Y:S01]  /*6f00*/  LOP3.LUT R12, R12, 0x7f800000, RZ, 0xfc, !PT ;  /* 0x7f8000000c0c7812 */ /* 0x000fe200078efcff */
[----:B------:R-:W-:Y:S06]  /*6f10*/  BRA `(.L_x_174) ;  /* 0x0000000000047947 */ /* 0x000fec0003800000 */
.L_x_172:
[----:B------:R-:W-:-:S07]  /*6f20*/  LEA R12, R16, R12, 0x17 ;  /* 0x0000000c100c7211 */ /* 0x000fce00078eb8ff */
.L_x_174:
[----:B------:R-:W-:Y:S05]  /*6f30*/  BSYNC.RECONVERGENT B2 ;  /* 0x0000000000027941 */ /* 0x000fea0003800200 */
.L_x_171:
[----:B------:R-:W-:Y:S01]  /*6f40*/  MOV R8, R12 ;  /* 0x0000000c00087202 */ /* 0x000fe20000000f00 */
[----:B------:R-:W-:Y:S06]  /*6f50*/  BRA `(.L_x_175) ;  /* 0x0000000000207947 */ /* 0x000fec0003800000 */
.L_x_170:
[----:B------:R-:W-:-:S04]  /*6f60*/  LOP3.LUT R8, R11, 0x80000000, R8, 0x48, !PT ;  /* 0x800000000b087812 */ /* 0x000fc800078e4808 */
[----:B------:R-:W-:Y:S01]  /*6f70*/  LOP3.LUT R8, R8, 0x7f800000, RZ, 0xfc, !PT ;  /* 0x7f80000008087812 */ /* 0x000fe200078efcff */
[----:B------:R-:W-:Y:S06]  /*6f80*/  BRA `(.L_x_175) ;  /* 0x0000000000147947 */ /* 0x000fec0003800000 */
.L_x_169:
[----:B------:R-:W-:Y:S01]  /*6f90*/  LOP3.LUT R8, R11, 0x80000000, R8, 0x48, !PT ;  /* 0x800000000b087812 */ /* 0x000fe200078e4808 */
[----:B------:R-:W-:Y:S06]  /*6fa0*/  BRA `(.L_x_175) ;  /* 0x00000000000c7947 */ /* 0x000fec0003800000 */
.L_x_168:
[----:B------:R-:W0:Y:S01]  /*6fb0*/  MUFU.RSQ R8, -QNAN ;  /* 0xffc0000000087908 */ /* 0x000e220000001400 */
[----:B------:R-:W-:Y:S05]  /*6fc0*/  BRA `(.L_x_175) ;  /* 0x0000000000047947 */ /* 0x000fea0003800000 */
.L_x_167:
[----:B------:R-:W-:-:S07]  /*6fd0*/  FADD.FTZ R8, R8, R11 ;  /* 0x0000000b08087221 */ /* 0x000fce0000010000 */
.L_x_175:
[----:B------:R-:W-:Y:S05]  /*6fe0*/  BSYNC.RECONVERGENT B1 ;  /* 0x0000000000017941 */ /* 0x000fea0003800200 */
.L_x_165:
[----:B------:R-:W-:Y:S01]  /*6ff0*/  HFMA2 R11, -RZ, RZ, 0, 0 ;  /* 0x00000000ff0b7431 */ /* 0x000fe200000001ff */
[----:B0-----:R-:W-:-:S03]  /*7000*/  MOV R34, R8 ;  /* 0x0000000800227202 */ /* 0x001fc60000000f00 */
[----:B------:R-:W-:Y:S05]  /*7010*/  RET.REL.NODEC R10 `(_Z20flashAttentionKernelPfS_S_S_iii) ;  /* 0xffffff8c0af87950 */ /* 0x000fea0003c3ffff */
.L_x_176:
[----:B------:R-:W-:-:S00]  /*7020*/  BRA `(.L_x_176) ;  /* 0xfffffffc00fc7947 */ /* 0x000fc0000383ffff */
[----:B------:R-:W-:-:S00]  /*7030*/  NOP ;  /* 0x0000000000007918 */ /* 0x000fc00000000000 */
        /* <DEDUP_REMOVED lines=12> */
.L_x_178:


//--------------------- .nv.shared._Z20flashAttentionKernelPfS_S_S_iii --------------------------
	.section	.nv.shared._Z20flashAttentionKernelPfS_S_S_iii,"aw",@nobits
	.sectionflags	@""
	.align	16
	.zero		1024


//--------------------- .nv.shared.reserved.0     --------------------------
	.section	.nv.shared.reserved.0,"aw",@nobits
	.weak		__nv_reservedSMEM_offset_0_alias
	.size		__nv_reservedSMEM_offset_0_alias, 0, 64
	.other		__nv_reservedSMEM_offset_0_alias,@"STO_CUDA_RESERVED_SHARED STV_DEFAULT"
__nv_reservedSMEM_offset_0_alias:
	.zero		0
	.zero		64


//--------------------- .nv.constant0._Z20flashAttentionKernelPfS_S_S_iii --------------------------
	.section	.nv.constant0._Z20flashAttentionKernelPfS_S_S_iii,"a",@progbits
	.sectionflags	@""
	.align	4
.nv.constant0._Z20flashAttentionKernelPfS_S_S_iii:
	.zero		940


//--------------------- SYMBOLS --------------------------

	.type		.nv.reservedSmem.offset0,@object
	.size		.nv.reservedSmem.offset0,0x4
	.type		.nv.reservedSmem.cap,@object
	.size		.nv.reservedSmem.cap,0x4
